def attn_fwd(
    Q,
    K,
    V,
    Out,
    Lse,
    sm_scale,
    stride_qz,
    stride_qh,
    stride_qm,
    stride_qk,
    stride_kz,
    stride_kh,
    stride_kn,
    stride_kk,
    stride_vz,
    stride_vh,
    stride_vn,
    stride_vk,
    stride_oz,
    stride_oh,
    stride_om,
    stride_ok,
    seqlen_q,
    seqlen_k,
    BLOCK_M: tl.constexpr,
    BLOCK_N: tl.constexpr,
    HEAD_DIM: tl.constexpr,
    CAUSAL: tl.constexpr,
):
    start_m = tl.program_id(0)
    off_hz = tl.program_id(1)
    q_off = off_hz * stride_qh
    k_off = off_hz * stride_kh
    v_off = off_hz * stride_vh
    offs_m = start_m * BLOCK_M + tl.arange(0, BLOCK_M)
    offs_d = tl.arange(0, HEAD_DIM)
    offs_n = tl.arange(0, BLOCK_N)
    q_ptrs = Q + q_off + offs_m[:, None] * stride_qm + offs_d[None, :] * stride_qk
    k_ptrs = K + k_off + offs_d[:, None] * stride_kk + offs_n[None, :] * stride_kn
    v_ptrs = V + v_off + offs_n[:, None] * stride_vn + offs_d[None, :] * stride_vk
    m_i = tl.full([BLOCK_M], float("-inf"), dtype=tl.float32)
    l_i = tl.zeros([BLOCK_M], dtype=tl.float32) + 1.0
    acc = tl.zeros([BLOCK_M, HEAD_DIM], dtype=tl.float32)
    q = tl.load(q_ptrs)
    acc, l_i, m_i = _attn_fwd_inner(
        acc,
        l_i,
        m_i,
        q,
        k_ptrs,
        v_ptrs,
        sm_scale,
        stride_kn,
        stride_vn,
        start_m,
        seqlen_k,
        BLOCK_M,
        BLOCK_N,
        HEAD_DIM,
        CAUSAL,
    )
    acc = acc / l_i[:, None]
    lse = m_i + tl.math.log2(l_i) / 1.4426950408889634
    o_ptrs = (
        Out
        + off_hz * stride_oh
        + offs_m[:, None] * stride_om
        + offs_d[None, :] * stride_ok
    )
    tl.store(o_ptrs, acc.to(Out.dtype.element_ty))
    tl.store(Lse + off_hz * seqlen_q + offs_m, lse)

# config = {"BLOCK_M": 64, "BLOCK_N": 32, "HEAD_DIM": 32, "arch": "sm_90", "causal": false, "dtype": "fp16", "num_stages": 4, "num_warps": 8}
# arch = sm_90


// ===== COMPILED SASS (sm_90a) =====

	.target	sm_90a

	.elftype	@"ET_EXEC"


//--------------------- .note.nv.tkinfo           --------------------------
	.section	.note.nv.tkinfo,"",@"SHT_NOTE"
	.sectionflags	@"SHF_NOTE_NV_TKINFO"
	.tkinfo
        /*0018*/ 	.word	0x00000002
        /*0030*/ 	.string	""
        /*0030*/ 	.string	"ptxas"
        /*0030*/ 	.string	"Cuda compilation tools, release 13.0, V13.0.88"
        /*0030*/ 	.string	"Build cuda_13.0.r13.0/compiler.36424714_0"
        /*0030*/ 	.string	"-v  -suppress-debug-info  -lineinfo  -arch sm_90a "



//--------------------- .note.nv.cuinfo           --------------------------
	.section	.note.nv.cuinfo,"",@"SHT_NOTE"
	.sectionflags	@"SHF_NOTE_NV_CUINFO"
        /*0018*/ 	.short	0x0002
        /*001a*/ 	.short	0x005a
        /*001c*/ 	.short	0x0082
	.zero		2


//--------------------- .nv.info                  --------------------------
	.section	.nv.info,"",@"SHT_CUDA_INFO"
	.align	4


	//----- nvinfo : EIATTR_REGCOUNT
	.align		4
        /*0000*/ 	.byte	0x04, 0x2f
        /*0002*/ 	.short	(.L_2 - .L_1)
	.align		4
.L_1:
        /*0004*/ 	.word	index@(attn_fwd)
        /*0008*/ 	.word	0x0000003f


	//----- nvinfo : EIATTR_FRAME_SIZE
	.align		4
.L_2:
        /*000c*/ 	.byte	0x04, 0x11
        /*000e*/ 	.short	(.L_4 - .L_3)
	.align		4
.L_3:
        /*0010*/ 	.word	index@(attn_fwd)
        /*0014*/ 	.word	0x00000000


	//----- nvinfo : EIATTR_MIN_STACK_SIZE
	.align		4
.L_4:
        /*0018*/ 	.byte	0x04, 0x12
        /*001a*/ 	.short	(.L_6 - .L_5)
	.align		4
.L_5:
        /*001c*/ 	.word	index@(attn_fwd)
        /*0020*/ 	.word	0x00000000
.L_6:


//--------------------- .nv.compat                --------------------------
	.section	.nv.compat,"",@"SHT_CUDA_COMPAT_INFO"
	.align	4
        /*0000*/ 	.byte	0x02, 0x09, 0x01, 0x00, 0x02, 0x02, 0x04, 0x00, 0x02, 0x05, 0x05, 0x00, 0x03, 0x07, 0x01, 0x01
        /*0010*/ 	.byte	0x02, 0x03, 0x00, 0x00, 0x02, 0x06, 0x01, 0x00, 0x04, 0x0b, 0x08, 0x00, 0x00, 0x00, 0x00, 0x00
        /*0020*/ 	.byte	0x00, 0x00, 0x00, 0x00


//--------------------- .nv.info.attn_fwd         --------------------------
	.section	.nv.info.attn_fwd,"",@"SHT_CUDA_INFO"
	.sectionflags	@""
	.align	4


	//----- nvinfo : EIATTR_CUDA_API_VERSION
	.align		4
        /*0000*/ 	.byte	0x04, 0x37
        /*0002*/ 	.short	(.L_8 - .L_7)
.L_7:
        /*0004*/ 	.word	0x00000082


	//----- nvinfo : EIATTR_KPARAM_INFO
	.align		4
.L_8:
        /*0008*/ 	.byte	0x04, 0x17
        /*000a*/ 	.short	(.L_10 - .L_9)
.L_9:
        /*000c*/ 	.word	0x00000000
        /*0010*/ 	.short	0x0019
        /*0012*/ 	.short	0x0080
        /*0014*/ 	.byte	0x00, 0xf4, 0x21, 0x00


	//----- nvinfo : EIATTR_KPARAM_INFO
	.align		4
.L_10:
        /*0018*/ 	.byte	0x04, 0x17
        /*001a*/ 	.short	(.L_12 - .L_11)
.L_11:
        /*001c*/ 	.word	0x00000000
        /*0020*/ 	.short	0x0018
        /*0022*/ 	.short	0x0078
        /*0024*/ 	.byte	0x00, 0xf4, 0x21, 0x00


	//----- nvinfo : EIATTR_KPARAM_INFO
	.align		4
.L_12:
        /*0028*/ 	.byte	0x04, 0x17
        /*002a*/ 	.short	(.L_14 - .L_13)
.L_13:
        /*002c*/ 	.word	0x00000000
        /*0030*/ 	.short	0x0017
        /*0032*/ 	.short	0x0070
        /*0034*/ 	.byte	0x00, 0xf0, 0x11, 0x00


	//----- nvinfo : EIATTR_KPARAM_INFO
	.align		4
.L_14:
        /*0038*/ 	.byte	0x04, 0x17
        /*003a*/ 	.short	(.L_16 - .L_15)
.L_15:
        /*003c*/ 	.word	0x00000000
        /*0040*/ 	.short	0x0016
        /*0042*/ 	.short	0x006c
        /*0044*/ 	.byte	0x00, 0xf0, 0x11, 0x00


	//----- nvinfo : EIATTR_KPARAM_INFO
	.align		4
.L_16:
        /*0048*/ 	.byte	0x04, 0x17
        /*004a*/ 	.short	(.L_18 - .L_17)
.L_17:
        /*004c*/ 	.word	0x00000000
        /*0050*/ 	.short	0x0015
        /*0052*/ 	.short	0x0068
        /*0054*/ 	.byte	0x00, 0xf0, 0x11, 0x00


	//----- nvinfo : EIATTR_KPARAM_INFO
	.align		4
.L_18:
        /*0058*/ 	.byte	0x04, 0x17
        /*005a*/ 	.short	(.L_20 - .L_19)
.L_19:
        /*005c*/ 	.word	0x00000000
        /*0060*/ 	.short	0x0014
        /*0062*/ 	.short	0x0064
        /*0064*/ 	.byte	0x00, 0xf0, 0x11, 0x00


	//----- nvinfo : EIATTR_KPARAM_INFO
	.align		4
.L_20:
        /*0068*/ 	.byte	0x04, 0x17
        /*006a*/ 	.short	(.L_22 - .L_21)
.L_21:
        /*006c*/ 	.word	0x00000000
        /*0070*/ 	.short	0x0013
        /*0072*/ 	.short	0x0060
        /*0074*/ 	.byte	0x00, 0xf0, 0x11, 0x00


	//----- nvinfo : EIATTR_KPARAM_INFO
	.align		4
.L_22:
        /*0078*/ 	.byte	0x04, 0x17
        /*007a*/ 	.short	(.L_24 - .L_23)
.L_23:
        /*007c*/ 	.word	0x00000000
        /*0080*/ 	.short	0x0012
        /*0082*/ 	.short	0x005c
        /*0084*/ 	.byte	0x00, 0xf0, 0x11, 0x00


	//----- nvinfo : EIATTR_KPARAM_INFO
	.align		4
.L_24:
        /*0088*/ 	.byte	0x04, 0x17
        /*008a*/ 	.short	(.L_26 - .L_25)
.L_25:
        /*008c*/ 	.word	0x00000000
        /*0090*/ 	.short	0x0011
        /*0092*/ 	.short	0x0058
        /*0094*/ 	.byte	0x00, 0xf0, 0x11, 0x00


	//----- nvinfo : EIATTR_KPARAM_INFO
	.align		4
.L_26:
        /*0098*/ 	.byte	0x04, 0x17
        /*009a*/ 	.short	(.L_28 - .L_27)
.L_27:
        /*009c*/ 	.word	0x00000000
        /*00a0*/ 	.short	0x0010
        /*00a2*/ 	.short	0x0054
        /*00a4*/ 	.byte	0x00, 0xf0, 0x11, 0x00


	//----- nvinfo : EIATTR_KPARAM_INFO
	.align		4
.L_28:
        /*00a8*/ 	.byte	0x04, 0x17
        /*00aa*/ 	.short	(.L_30 - .L_29)
.L_29:
        /*00ac*/ 	.word	0x00000000
        /*00b0*/ 	.short	0x000f
        /*00b2*/ 	.short	0x0050
        /*00b4*/ 	.byte	0x00, 0xf0, 0x11, 0x00


	//----- nvinfo : EIATTR_KPARAM_INFO
	.align		4
.L_30:
        /*00b8*/ 	.byte	0x04, 0x17
        /*00ba*/ 	.short	(.L_32 - .L_31)
.L_31:
        /*00bc*/ 	.word	0x00000000
        /*00c0*/ 	.short	0x000e
        /*00c2*/ 	.short	0x004c
        /*00c4*/ 	.byte	0x00, 0xf0, 0x11, 0x00


	//----- nvinfo : EIATTR_KPARAM_INFO
	.align		4
.L_32:
        /*00c8*/ 	.byte	0x04, 0x17
        /*00ca*/ 	.short	(.L_34 - .L_33)
.L_33:
        /*00cc*/ 	.word	0x00000000
        /*00d0*/ 	.short	0x000d
        /*00d2*/ 	.short	0x0048
        /*00d4*/ 	.byte	0x00, 0xf0, 0x11, 0x00


	//----- nvinfo : EIATTR_KPARAM_INFO
	.align		4
.L_34:
        /*00d8*/ 	.byte	0x04, 0x17
        /*00da*/ 	.short	(.L_36 - .L_35)
.L_35:
        /*00dc*/ 	.word	0x00000000
        /*00e0*/ 	.short	0x000c
        /*00e2*/ 	.short	0x0044
        /*00e4*/ 	.byte	0x00, 0xf0, 0x11, 0x00


	//----- nvinfo : EIATTR_KPARAM_INFO
	.align		4
.L_36:
        /*00e8*/ 	.byte	0x04, 0x17
        /*00ea*/ 	.short	(.L_38 - .L_37)
.L_37:
        /*00ec*/ 	.word	0x00000000
        /*00f0*/ 	.short	0x000b
        /*00f2*/ 	.short	0x0040
        /*00f4*/ 	.byte	0x00, 0xf0, 0x11, 0x00


	//----- nvinfo : EIATTR_KPARAM_INFO
	.align		4
.L_38:
        /*00f8*/ 	.byte	0x04, 0x17
        /*00fa*/ 	.short	(.L_40 - .L_39)
.L_39:
        /*00fc*/ 	.word	0x00000000
        /*0100*/ 	.short	0x000a
        /*0102*/ 	.short	0x003c
        /*0104*/ 	.byte	0x00, 0xf0, 0x11, 0x00


	//----- nvinfo : EIATTR_KPARAM_INFO
	.align		4
.L_40:
        /*0108*/ 	.byte	0x04, 0x17
        /*010a*/ 	.short	(.L_42 - .L_41)
.L_41:
        /*010c*/ 	.word	0x00000000
        /*0110*/ 	.short	0x0009
        /*0112*/ 	.short	0x0038
        /*0114*/ 	.byte	0x00, 0xf0, 0x11, 0x00


	//----- nvinfo : EIATTR_KPARAM_INFO
	.align		4
.L_42:
        /*0118*/ 	.byte	0x04, 0x17
        /*011a*/ 	.short	(.L_44 - .L_43)
.L_43:
        /*011c*/ 	.word	0x00000000
        /*0120*/ 	.short	0x0008
        /*0122*/ 	.short	0x0034
        /*0124*/ 	.byte	0x00, 0xf0, 0x11, 0x00


	//----- nvinfo : EIATTR_KPARAM_INFO
	.align		4
.L_44:
        /*0128*/ 	.byte	0x04, 0x17
        /*012a*/ 	.short	(.L_46 - .L_45)
.L_45:
        /*012c*/ 	.word	0x00000000
        /*0130*/ 	.short	0x0007
        /*0132*/ 	.short	0x0030
        /*0134*/ 	.byte	0x00, 0xf0, 0x11, 0x00


	//----- nvinfo : EIATTR_KPARAM_INFO
	.align		4
.L_46:
        /*0138*/ 	.byte	0x04, 0x17
        /*013a*/ 	.short	(.L_48 - .L_47)
.L_47:
        /*013c*/ 	.word	0x00000000
        /*0140*/ 	.short	0x0006
        /*0142*/ 	.short	0x002c
        /*0144*/ 	.byte	0x00, 0xf0, 0x11, 0x00


	//----- nvinfo : EIATTR_KPARAM_INFO
	.align		4
.L_48:
        /*0148*/ 	.byte	0x04, 0x17
        /*014a*/ 	.short	(.L_50 - .L_49)
.L_49:
        /*014c*/ 	.word	0x00000000
        /*0150*/ 	.short	0x0005
        /*0152*/ 	.short	0x0028
        /*0154*/ 	.byte	0x00, 0xf0, 0x11, 0x00


	//----- nvinfo : EIATTR_KPARAM_INFO
	.align		4
.L_50:
        /*0158*/ 	.byte	0x04, 0x17
        /*015a*/ 	.short	(.L_52 - .L_51)
.L_51:
        /*015c*/ 	.word	0x00000000
        /*0160*/ 	.short	0x0004
        /*0162*/ 	.short	0x0020
        /*0164*/ 	.byte	0x00, 0xf4, 0x21, 0x00


	//----- nvinfo : EIATTR_KPARAM_INFO
	.align		4
.L_52:
        /*0168*/ 	.byte	0x04, 0x17
        /*016a*/ 	.short	(.L_54 - .L_53)
.L_53:
        /*016c*/ 	.word	0x00000000
        /*0170*/ 	.short	0x0003
        /*0172*/ 	.short	0x0018
        /*0174*/ 	.byte	0x00, 0xf4, 0x21, 0x00


	//----- nvinfo : EIATTR_KPARAM_INFO
	.align		4
.L_54:
        /*0178*/ 	.byte	0x04, 0x17
        /*017a*/ 	.short	(.L_56 - .L_55)
.L_55:
        /*017c*/ 	.word	0x00000000
        /*0180*/ 	.short	0x0002
        /*0182*/ 	.short	0x0010
        /*0184*/ 	.byte	0x00, 0xf4, 0x21, 0x00


	//----- nvinfo : EIATTR_KPARAM_INFO
	.align		4
.L_56:
        /*0188*/ 	.byte	0x04, 0x17
        /*018a*/ 	.short	(.L_58 - .L_57)
.L_57:
        /*018c*/ 	.word	0x00000000
        /*0190*/ 	.short	0x0001
        /*0192*/ 	.short	0x0008
        /*0194*/ 	.byte	0x00, 0xf4, 0x21, 0x00


	//----- nvinfo : EIATTR_KPARAM_INFO
	.align		4
.L_58:
        /*0198*/ 	.byte	0x04, 0x17
        /*019a*/ 	.short	(.L_60 - .L_59)
.L_59:
        /*019c*/ 	.word	0x00000000
        /*01a0*/ 	.short	0x0000
        /*01a2*/ 	.short	0x0000
        /*01a4*/ 	.byte	0x00, 0xf4, 0x21, 0x00


	//----- nvinfo : EIATTR_SPARSE_MMA_MASK
	.align		4
.L_60:
        /*01a8*/ 	.byte	0x03, 0x50
        /*01aa*/ 	.short	0x0000


	//----- nvinfo : EIATTR_MAXREG_COUNT
	.align		4
        /*01ac*/ 	.byte	0x03, 0x1b
        /*01ae*/ 	.short	0x00ff


	//----- nvinfo : EIATTR_NUM_BARRIERS
	.align		4
        /*01b0*/ 	.byte	0x02, 0x4c
        /*01b2*/ 	.byte	0x01
	.zero		1


	//----- nvinfo : EIATTR_MERCURY_ISA_VERSION
	.align		4
        /*01b4*/ 	.byte	0x03, 0x5f
        /*01b6*/ 	.short	0x0101


	//----- nvinfo : EIATTR_COOP_GROUP_MASK_REGIDS
	.align		4
        /*01b8*/ 	.byte	0x04, 0x29
        /*01ba*/ 	.short	(.L_62 - .L_61)


	//   ....[0]....
.L_61:
        /*01bc*/ 	.word	0xffffffff


	//   ....[1]....
        /*01c0*/ 	.word	0xffffffff


	//   ....[2]....
        /*01c4*/ 	.word	0xffffffff


	//   ....[3]....
        /*01c8*/ 	.word	0xffffffff


	//   ....[4]....
        /*01cc*/ 	.word	0xffffffff


	//   ....[5]....
        /*01d0*/ 	.word	0xffffffff


	//   ....[6]....
        /*01d4*/ 	.word	0xffffffff


	//   ....[7]....
        /*01d8*/ 	.word	0xffffffff


	//----- nvinfo : EIATTR_COOP_GROUP_INSTR_OFFSETS
	.align		4
.L_62:
        /*01dc*/ 	.byte	0x04, 0x28
        /*01de*/ 	.short	(.L_64 - .L_63)


	//   ....[0]....
.L_63:
        /*01e0*/ 	.word	0x00000e20


	//   ....[1]....
        /*01e4*/ 	.word	0x00000e40


	//   ....[2]....
        /*01e8*/ 	.word	0x00000f40


	//   ....[3]....
        /*01ec*/ 	.word	0x00000fd0


	//   ....[4]....
        /*01f0*/ 	.word	0x000015f0


	//   ....[5]....
        /*01f4*/ 	.word	0x00001610


	//   ....[6]....
        /*01f8*/ 	.word	0x00001670


	//   ....[7]....
        /*01fc*/ 	.word	0x00001680


	//----- nvinfo : EIATTR_EXIT_INSTR_OFFSETS
	.align		4
.L_64:
        /*0200*/ 	.byte	0x04, 0x1c
        /*0202*/ 	.short	(.L_66 - .L_65)


	//   ....[0]....
.L_65:
        /*0204*/ 	.word	0x00002450


	//   ....[1]....
        /*0208*/ 	.word	0x00002480


	//----- nvinfo : EIATTR_REQNTID
	.align		4
.L_66:
        /*020c*/ 	.byte	0x04, 0x10
        /*020e*/ 	.short	(.L_68 - .L_67)
.L_67:
        /*0210*/ 	.word	0x00000100
        /*0214*/ 	.word	0x00000001
        /*0218*/ 	.word	0x00000001


	//----- nvinfo : EIATTR_CBANK_PARAM_SIZE
	.align		4
.L_68:
        /*021c*/ 	.byte	0x03, 0x19
        /*021e*/ 	.short	0x0088


	//----- nvinfo : EIATTR_PARAM_CBANK
	.align		4
        /*0220*/ 	.byte	0x04, 0x0a
        /*0222*/ 	.short	(.L_70 - .L_69)
	.align		4
.L_69:
        /*0224*/ 	.word	index@(.nv.constant0.attn_fwd)
        /*0228*/ 	.short	0x0210
        /*022a*/ 	.short	0x0088


	//----- nvinfo : EIATTR_SW_WAR
	.align		4
.L_70:
        /*022c*/ 	.byte	0x04, 0x36
        /*022e*/ 	.short	(.L_72 - .L_71)
.L_71:
        /*0230*/ 	.word	0x00000008
.L_72:


//--------------------- .nv.callgraph             --------------------------
	.section	.nv.callgraph,"",@"SHT_CUDA_CALLGRAPH"
	.align	4
	.sectionentsize	8
	.align		4
        /*0000*/ 	.word	0x00000000
	.align		4
        /*0004*/ 	.word	0xffffffff
	.align		4
        /*0008*/ 	.word	0x00000000
	.align		4
        /*000c*/ 	.word	0xfffffffe
	.align		4
        /*0010*/ 	.word	0x00000000
	.align		4
        /*0014*/ 	.word	0xfffffffd
	.align		4
        /*0018*/ 	.word	0x00000000
	.align		4
        /*001c*/ 	.word	0xfffffffc


//--------------------- .nv.constant4             --------------------------
	.section	.nv.constant4,"a",@progbits
	.align	8
	.align		8
.nv.constant4:
        /*0000*/ 	.dword	_$_str


//--------------------- .text.attn_fwd            --------------------------
	.section	.text.attn_fwd,"ax",@progbits
	.align	128
        .global         attn_fwd
        .type           attn_fwd,@function
        .size           attn_fwd,(.L_x_3 - attn_fwd)
        .other          attn_fwd,@"STO_CUDA_ENTRY STV_DEFAULT"
attn_fwd:
.text.attn_fwd:
[----:B------:R-:W-:Y:S01]  /*0000*/  LDC R1, c[0x0][0x28] ;  /* 0x00000a00ff017b82 */ /* 0x000fe20000000800 */
[----:B------:R-:W0:Y:S07]  /*0010*/  S2R R0, SR_TID.X ;  /* 0x0000000000007919 */ /* 0x000e2e0000002100 */
[----:B------:R-:W1:Y:S01]  /*0020*/  LDC R16, c[0x0][0x248] ;  /* 0x00009200ff107b82 */ /* 0x000e620000000800 */
[----:B------:R-:W-:Y:S01]  /*0030*/  ULDC.64 UR4, c[0x0][0x240] ;  /* 0x0000900000047ab9 */ /* 0x000fe20000000a00 */
[----:B------:R-:W-:Y:S01]  /*0040*/  ULDC.64 UR28, c[0x0][0x208] ;  /* 0x00008200001c7ab9 */ /* 0x000fe20000000a00 */
[----:B------:R-:W2:Y:S01]  /*0050*/  S2R R3, SR_CTAID.X ;  /* 0x0000000000037919 */ /* 0x000ea20000002500 */
[----:B------:R-:W-:-:S04]  /*0060*/  ULDC UR32, c[0x0][0x280] ;  /* 0x0000a00000207ab9 */ /* 0x000fc80000000800 */
[----:B------:R-:W3:Y:S08]  /*0070*/  S2UR UR26, SR_CTAID.Y ;  /* 0x00000000001a79c3 */ /* 0x000ef00000002600 */
[----:B------:R-:W4:Y:S01]  /*0080*/  LDC.64 R14, c[0x0][0x210] ;  /* 0x00008400ff0e7b82 */ /* 0x000f220000000a00 */
[----:B0-----:R-:W-:Y:S01]  /*0090*/  LOP3.LUT R18, R0, 0x3f, RZ, 0xc0, !PT ;  /* 0x0000003f00127812 */ /* 0x001fe200078ec0ff */
[----:B---3--:R-:W-:-:S04]  /*00a0*/  UIMAD UR4, UR26, UR4, URZ ;  /* 0x000000041a0472a4 */ /* 0x008fc8000f8e023f */
[----:B--2---:R-:W-:Y:S01]  /*00b0*/  IMAD R18, R3, 0x40, R18 ;  /* 0x0000004003127824 */ /* 0x004fe200078e0212 */
[----:B------:R-:W-:Y:S01]  /*00c0*/  SHF.R.U32.HI R3, RZ, 0x6, R0 ;  /* 0x00000006ff037819 */ /* 0x000fe20000011600 */
[----:B------:R-:W-:Y:S02]  /*00d0*/  USHF.L.U32 UR6, UR4, 0x1, URZ ;  /* 0x0000000104067899 */ /* 0x000fe4000800063f */
[----:B------:R-:W-:Y:S01]  /*00e0*/  IMAD R2, R18, UR5, RZ ;  /* 0x0000000512027c24 */ /* 0x000fe2000f8e02ff */
[----:B------:R-:W-:Y:S01]  /*00f0*/  SGXT.U32 R3, R3, 0x2 ;  /* 0x000000020303781a */ /* 0x000fe20000000000 */
[----:B------:R-:W-:-:S04]  /*0100*/  UIMAD.WIDE UR4, UR4, 0x2, URZ ;  /* 0x00000002040478a5 */ /* 0x000fc8000f8e023f */
[----:B-1----:R-:W-:Y:S02]  /*0110*/  IMAD R4, R3, R16, RZ ;  /* 0x0000001003047224 */ /* 0x002fe400078e02ff */
[C---:B------:R-:W-:Y:S02]  /*0120*/  IMAD.SHL.U32 R3, R2.reuse, 0x2, RZ ;  /* 0x0000000202037824 */ /* 0x040fe400078e00ff */
[----:B------:R-:W-:Y:S01]  /*0130*/  IMAD.HI R2, R2, 0x2, RZ ;  /* 0x0000000202027827 */ /* 0x000fe200078e02ff */
[----:B------:R-:W-:Y:S02]  /*0140*/  LEA R5, R16, R4, 0x2 ;  /* 0x0000000410057211 */ /* 0x000fe400078e10ff */
[----:B----4-:R-:W-:-:S03]  /*0150*/  IADD3 R14, P0, P1, R3, UR6, R14 ;  /* 0x00000006030e7c10 */ /* 0x010fc6000f91e00e */
[----:B------:R-:W-:Y:S01]  /*0160*/  IMAD R7, R16, 0x4, R5 ;  /* 0x0000000410077824 */ /* 0x000fe200078e0205 */
[----:B------:R-:W-:Y:S02]  /*0170*/  IADD3.X R22, R2, UR5, R15, P0, P1 ;  /* 0x0000000502167c10 */ /* 0x000fe400087e240f */
[----:B------:R-:W-:Y:S02]  /*0180*/  LEA R2, P0, R4, R14, 0x1 ;  /* 0x0000000e04027211 */ /* 0x000fe400078008ff */
[----:B------:R-:W-:Y:S02]  /*0190*/  LEA R9, R16, R7, 0x2 ;  /* 0x0000000710097211 */ /* 0x000fe400078e10ff */
[----:B------:R-:W-:Y:S02]  /*01a0*/  LEA.HI.X.SX32 R3, R4, R22, 0x1, P0 ;  /* 0x0000001604037211 */ /* 0x000fe400000f0eff */
[-C--:B------:R-:W-:Y:S01]  /*01b0*/  LEA R4, P0, R5, R14.reuse, 0x1 ;  /* 0x0000000e05047211 */ /* 0x080fe200078008ff */
[C---:B------:R-:W-:Y:S01]  /*01c0*/  IMAD R8, R16.reuse, 0x4, R9 ;  /* 0x0000000410087824 */ /* 0x040fe200078e0209 */
[----:B------:R-:W-:Y:S01]  /*01d0*/  LEA R6, P1, R7, R14, 0x1 ;  /* 0x0000000e07067211 */ /* 0x000fe200078208ff */
[----:B------:R0:W2:Y:S03]  /*01e0*/  LDG.E.U16 R20, desc[UR28][R2.64] ;  /* 0x0000001c02147981 */ /* 0x0000a6000c1e1500 */
[----:B------:R-:W-:-:S02]  /*01f0*/  LEA R15, R16, R8, 0x2 ;  /* 0x00000008100f7211 */ /* 0x000fc400078e10ff */
[-C--:B------:R-:W-:Y:S02]  /*0200*/  LEA.HI.X.SX32 R5, R5, R22.reuse, 0x1, P0 ;  /* 0x0000001605057211 */ /* 0x080fe400000f0eff */
[----:B------:R-:W-:Y:S01]  /*0210*/  LEA.HI.X.SX32 R7, R7, R22, 0x1, P1 ;  /* 0x0000001607077211 */ /* 0x000fe200008f0eff */
[----:B------:R-:W-:Y:S01]  /*0220*/  IMAD R13, R16, 0x4, R15 ;  /* 0x00000004100d7824 */ /* 0x000fe200078e020f */
[-C--:B------:R-:W-:Y:S02]  /*0230*/  LEA R10, P0, R8, R14.reuse, 0x1 ;  /* 0x0000000e080a7211 */ /* 0x080fe400078008ff */
[-C--:B0-----:R-:W-:Y:S01]  /*0240*/  LEA R2, P1, R15, R14.reuse, 0x1 ;  /* 0x0000000e0f027211 */ /* 0x081fe200078208ff */
[----:B------:R-:W3:Y:S01]  /*0250*/  LDG.E.U16 R6, desc[UR28][R6.64] ;  /* 0x0000001c06067981 */ /* 0x000ee2000c1e1500 */
[----:B------:R-:W-:Y:S02]  /*0260*/  LEA R12, P2, R13, R14, 0x1 ;  /* 0x0000000e0d0c7211 */ /* 0x000fe400078408ff */
[----:B------:R-:W-:Y:S01]  /*0270*/  LEA R16, R16, R13, 0x2 ;  /* 0x0000000d10107211 */ /* 0x000fe200078e10ff */
[----:B------:R0:W4:Y:S01]  /*0280*/  LDG.E.U16 R5, desc[UR28][R4.64] ;  /* 0x0000001c04057981 */ /* 0x000122000c1e1500 */
[----:B------:R-:W-:-:S02]  /*0290*/  LEA.HI.X.SX32 R11, R8, R22, 0x1, P0 ;  /* 0x00000016080b7211 */ /* 0x000fc400000f0eff */
[----:B------:R-:W-:Y:S02]  /*02a0*/  LEA R8, P0, R9, R14, 0x1 ;  /* 0x0000000e09087211 */ /* 0x000fe400078008ff */
[----:B------:R-:W-:Y:S01]  /*02b0*/  LEA.HI.X.SX32 R13, R13, R22, 0x1, P2 ;  /* 0x000000160d0d7211 */ /* 0x000fe200010f0eff */
[----:B------:R-:W5:Y:S01]  /*02c0*/  LDG.E.U16 R10, desc[UR28][R10.64] ;  /* 0x0000001c0a0a7981 */ /* 0x000f62000c1e1500 */
[C---:B------:R-:W-:Y:S02]  /*02d0*/  LEA R14, P2, R16.reuse, R14, 0x1 ;  /* 0x0000000e100e7211 */ /* 0x040fe400078408ff */
[-C--:B------:R-:W-:Y:S01]  /*02e0*/  LEA.HI.X.SX32 R3, R15, R22.reuse, 0x1, P1 ;  /* 0x000000160f037211 */ /* 0x080fe200008f0eff */
[----:B------:R-:W4:Y:S01]  /*02f0*/  LDG.E.U16 R12, desc[UR28][R12.64] ;  /* 0x0000001c0c0c7981 */ /* 0x000f22000c1e1500 */
[-C--:B------:R-:W-:Y:S02]  /*0300*/  LEA.HI.X.SX32 R9, R9, R22.reuse, 0x1, P0 ;  /* 0x0000001609097211 */ /* 0x080fe400000f0eff */
[----:B------:R-:W-:Y:S01]  /*0310*/  LEA.HI.X.SX32 R15, R16, R22, 0x1, P2 ;  /* 0x00000016100f7211 */ /* 0x000fe200010f0eff */
[----:B------:R-:W4:Y:S04]  /*0320*/  LDG.E.U16 R2, desc[UR28][R2.64] ;  /* 0x0000001c02027981 */ /* 0x000f28000c1e1500 */
[----:B------:R-:W4:Y:S04]  /*0330*/  LDG.E.U16 R8, desc[UR28][R8.64] ;  /* 0x0000001c08087981 */ /* 0x000f28000c1e1500 */
[----:B------:R-:W4:Y:S01]  /*0340*/  LDG.E.U16 R14, desc[UR28][R14.64] ;  /* 0x0000001c0e0e7981 */ /* 0x000f22000c1e1500 */
[----:B------:R-:W1:Y:S01]  /*0350*/  S2UR UR4, SR_CgaCtaId ;  /* 0x00000000000479c3 */ /* 0x000e620000008800 */
[----:B------:R-:W-:Y:S01]  /*0360*/  UISETP.GE.AND UP0, UPT, UR32, 0x1, UPT ;  /* 0x000000012000788c */ /* 0x000fe2000bf06270 */
[C---:B0-----:R-:W-:Y:S01]  /*0370*/  LOP3.LUT R4, R0.reuse, 0xc0, RZ, 0xc0, !PT ;  /* 0x000000c000047812 */ /* 0x041fe200078ec0ff */
[----:B------:R-:W-:Y:S01]  /*0380*/  IMAD.SHL.U32 R19, R0, 0x2, RZ ;  /* 0x0000000200137824 */ /* 0x000fe200078e00ff */
[----:B------:R-:W-:-:S02]  /*0390*/  UMOV UR27, 0x400 ;  /* 0x00000400001b7882 */ /* 0x000fc40000000000 */
[----:B------:R-:W-:Y:S02]  /*03a0*/  SHF.R.U32.HI R4, RZ, 0x2, R4 ;  /* 0x00000002ff047819 */ /* 0x000fe40000011604 */
[----:B------:R-:W-:Y:S02]  /*03b0*/  PLOP3.LUT P0, PT, PT, PT, UP0, 0x80, 0x0 ;  /* 0x000000000000781c */ /* 0x000fe40003f0f008 */
[----:B------:R-:W-:-:S04]  /*03c0*/  LOP3.LUT R19, R4, 0x1fe, R19, 0x78, !PT ;  /* 0x000001fe04137812 */ /* 0x000fc800078e7813 */
[----:B------:R-:W-:Y:S01]  /*03d0*/  LOP3.LUT R7, R19, 0x40, RZ, 0x3c, !PT ;  /* 0x0000004013077812 */ /* 0x000fe200078e3cff */
[----:B-1----:R-:W-:Y:S01]  /*03e0*/  ULEA UR27, UR4, UR27, 0x18 ;  /* 0x0000001b041b7291 */ /* 0x002fe2000f8ec03f */
[----:B------:R-:W-:Y:S01]  /*03f0*/  MOV R21, 0xff800000 ;  /* 0xff80000000157802 */ /* 0x000fe20000000f00 */
[----:B------:R-:W-:Y:S01]  /*0400*/  IMAD.MOV.U32 R22, RZ, RZ, 0x3f800000 ;  /* 0x3f800000ff167424 */ /* 0x000fe200078e00ff */
[----:B------:R-:W-:Y:S01]  /*0410*/  MOV R23, 0x3f800000 ;  /* 0x3f80000000177802 */ /* 0x000fe20000000f00 */
[----:B------:R-:W-:Y:S01]  /*0420*/  IMAD.MOV.U32 R33, RZ, RZ, -0x800000 ;  /* 0xff800000ff217424 */ /* 0x000fe200078e00ff */
[----:B------:R-:W-:Y:S02]  /*0430*/  CS2R R40, SRZ ;  /* 0x0000000000287805 */ /* 0x000fe4000001ff00 */
[----:B------:R-:W-:Y:S02]  /*0440*/  CS2R R42, SRZ ;  /* 0x00000000002a7805 */ /* 0x000fe4000001ff00 */
[----:B------:R-:W-:-:S02]  /*0450*/  CS2R R44, SRZ ;  /* 0x00000000002c7805 */ /* 0x000fc4000001ff00 */
[----:B------:R-:W-:Y:S01]  /*0460*/  CS2R R46, SRZ ;  /* 0x00000000002e7805 */ /* 0x000fe2000001ff00 */
[----:B--2---:R0:W-:Y:S04]  /*0470*/  STS.U16 [R19+UR27], R20 ;  /* 0x0000001413007988 */ /* 0x0041e8000800041b */
[----:B---3--:R0:W-:Y:S04]  /*0480*/  STS.U16 [R19+UR27+0x400], R6 ;  /* 0x0004000613007988 */ /* 0x0081e8000800041b */
[----:B-----5:R0:W-:Y:S04]  /*0490*/  STS.U16 [R19+UR27+0x800], R10 ;  /* 0x0008000a13007988 */ /* 0x0201e8000800041b */
[----:B----4-:R0:W-:Y:S04]  /*04a0*/  STS.U16 [R19+UR27+0xc00], R12 ;  /* 0x000c000c13007988 */ /* 0x0101e8000800041b */
[----:B------:R0:W-:Y:S04]  /*04b0*/  STS.U16 [R7+UR27+0x200], R5 ;  /* 0x0002000507007988 */ /* 0x0001e8000800041b */
[----:B------:R0:W-:Y:S04]  /*04c0*/  STS.U16 [R7+UR27+0x600], R8 ;  /* 0x0006000807007988 */ /* 0x0001e8000800041b */
[----:B------:R0:W-:Y:S04]  /*04d0*/  STS.U16 [R7+UR27+0xa00], R2 ;  /* 0x000a000207007988 */ /* 0x0001e8000800041b */
[----:B------:R0:W-:Y:S01]  /*04e0*/  STS.U16 [R7+UR27+0xe00], R14 ;  /* 0x000e000e07007988 */ /* 0x0001e2000800041b */
[----:B------:R-:W-:Y:S05]  /*04f0*/  @!P0 BRA `(.L_x_0) ;  /* 0x0000001000948947 */ /* 0x000fea0003800000 */
[----:B0-----:R-:W-:Y:S01]  /*0500*/  LOP3.LUT R2, R0, 0x1f, RZ, 0xc0, !PT ;  /* 0x0000001f00027812 */ /* 0x001fe200078ec0ff */
[----:B------:R-:W-:Y:S01]  /*0510*/  ULDC.64 UR6, c[0x0][0x250] ;  /* 0x0000940000067ab9 */ /* 0x000fe20000000a00 */
[----:B------:R-:W-:Y:S01]  /*0520*/  ULDC UR4, c[0x0][0x258] ;  /* 0x0000960000047ab9 */ /* 0x000fe20000000800 */
[----:B------:R-:W-:Y:S01]  /*0530*/  UIMAD UR6, UR26, UR6, URZ ;  /* 0x000000061a0672a4 */ /* 0x000fe2000f8e023f */
[----:B------:R-:W0:Y:S01]  /*0540*/  LDC R12, c[0x0][0x268] ;  /* 0x00009a00ff0c7b82 */ /* 0x000e220000000800 */
[----:B------:R-:W-:Y:S01]  /*0550*/  IMAD R3, R2, UR4, RZ ;  /* 0x0000000402037c24 */ /* 0x000fe2000f8e02ff */
[----:B------:R-:W-:Y:S01]  /*0560*/  ULDC.64 UR24, c[0x0][0x260] ;  /* 0x0000980000187ab9 */ /* 0x000fe20000000a00 */
[----:B------:R-:W-:Y:S01]  /*0570*/  USHF.L.U32 UR4, UR6, 0x1, URZ ;  /* 0x0000000106047899 */ /* 0x000fe2000800063f */
[--C-:B------:R-:W-:Y:S01]  /*0580*/  SHF.R.U32.HI R6, RZ, 0x5, R0.reuse ;  /* 0x00000005ff067819 */ /* 0x100fe20000011600 */
[----:B------:R-:W-:Y:S01]  /*0590*/  UIMAD UR24, UR26, UR24, URZ ;  /* 0x000000181a1872a4 */ /* 0x000fe2000f8e023f */
[C---:B------:R-:W-:Y:S01]  /*05a0*/  SHF.L.U32 R4, R3.reuse, 0x1, RZ ;  /* 0x0000000103047819 */ /* 0x040fe200000006ff */
[----:B------:R-:W-:Y:S01]  /*05b0*/  ULDC.64 UR8, c[0x0][0x218] ;  /* 0x0000860000087ab9 */ /* 0x000fe20000000a00 */
[----:B------:R-:W-:Y:S01]  /*05c0*/  R2UR UR33, R6 ;  /* 0x00000000062172ca */ /* 0x000fe200000e0000 */
[----:B------:R-:W-:Y:S01]  /*05d0*/  IMAD.U32 R5, RZ, RZ, UR4 ;  /* 0x00000004ff057e24 */ /* 0x000fe2000f8e00ff */
[----:B------:R-:W-:Y:S01]  /*05e0*/  UIMAD.WIDE UR4, UR6, 0x2, URZ ;  /* 0x00000002060478a5 */ /* 0x000fe2000f8e023f */
[----:B------:R-:W-:Y:S01]  /*05f0*/  SHF.R.U32.HI R6, RZ, 0x5, R0 ;  /* 0x00000005ff067819 */ /* 0x000fe20000011600 */
[----:B------:R-:W-:Y:S01]  /*0600*/  ULDC.64 UR10, c[0x0][0x220] ;  /* 0x00008800000a7ab9 */ /* 0x000fe20000000a00 */
[----:B------:R-:W-:Y:S01]  /*0610*/  IMAD.HI R3, R3, 0x2, RZ ;  /* 0x0000000203037827 */ /* 0x000fe200078e02ff */
[----:B------:R-:W-:Y:S01]  /*0620*/  IADD3 R8, P0, P1, R4, UR8, R5 ;  /* 0x0000000804087c10 */ /* 0x000fe2000f91e005 */
[----:B------:R-:W-:Y:S01]  /*0630*/  USHF.L.U32 UR8, UR24, 0x1, URZ ;  /* 0x0000000118087899 */ /* 0x000fe2000800063f */
[----:B------:R-:W-:Y:S01]  /*0640*/  MOV R10, UR5 ;  /* 0x00000005000a7c02 */ /* 0x000fe20008000f00 */
[----:B------:R-:W-:Y:S01]  /*0650*/  IMAD R4, R2, UR25, RZ ;  /* 0x0000001902047c24 */ /* 0x000fe2000f8e02ff */
[----:B------:R-:W-:Y:S01]  /*0660*/  UIMAD.WIDE UR4, UR24, 0x2, URZ ;  /* 0x00000002180478a5 */ /* 0x000fe2000f8e023f */
[----:B------:R-:W-:Y:S01]  /*0670*/  IMAD.U32 R14, RZ, RZ, UR7 ;  /* 0x00000007ff0e7e24 */ /* 0x000fe2000f8e00ff */
[----:B------:R-:W-:Y:S01]  /*0680*/  IADD3.X R10, R3, UR9, R10, P0, P1 ;  /* 0x00000009030a7c10 */ /* 0x000fe200087e240a */
[----:B------:R-:W-:Y:S01]  /*0690*/  IMAD.U32 R5, RZ, RZ, UR8 ;  /* 0x00000008ff057e24 */ /* 0x000fe2000f8e00ff */
[C---:B------:R-:W-:Y:S01]  /*06a0*/  SHF.L.U32 R2, R4.reuse, 0x1, RZ ;  /* 0x0000000104027819 */ /* 0x040fe200000006ff */
[----:B------:R-:W-:Y:S01]  /*06b0*/  UIADD3 UR9, UR33, 0x18, URZ ;  /* 0x0000001821097890 */ /* 0x000fe2000fffe03f */
[----:B------:R-:W-:Y:S01]  /*06c0*/  IMAD.HI R4, R4, 0x2, RZ ;  /* 0x0000000204047827 */ /* 0x000fe200078e02ff */
[----:B------:R-:W-:Y:S01]  /*06d0*/  MOV R7, UR5 ;  /* 0x0000000500077c02 */ /* 0x000fe20008000f00 */
[----:B------:R-:W-:Y:S01]  /*06e0*/  UIADD3 UR24, UR27, 0x1000, URZ ;  /* 0x000010001b187890 */ /* 0x000fe2000fffe03f */
[----:B------:R-:W-:Y:S01]  /*06f0*/  IADD3 R16, P2, P3, R2, UR10, R5 ;  /* 0x0000000a02107c10 */ /* 0x000fe2000fb5e005 */
[----:B------:R-:W-:Y:S01]  /*0700*/  UIMAD UR4, UR9, UR7, URZ ;  /* 0x00000007090472a4 */ /* 0x000fe2000f8e023f */
[----:B------:R-:W-:Y:S01]  /*0710*/  SGXT.U32 R2, R6, 0x3 ;  /* 0x000000030602781a */ /* 0x000fe20000000000 */
[----:B------:R-:W-:Y:S01]  /*0720*/  IMAD.U32 R6, RZ, RZ, UR7 ;  /* 0x00000007ff067e24 */ /* 0x000fe2000f8e00ff */
[----:B------:R-:W-:Y:S01]  /*0730*/  IADD3.X R20, R4, UR11, R7, P2, P3 ;  /* 0x0000000b04147c10 */ /* 0x000fe200097e6407 */
[----:B------:R-:W-:Y:S01]  /*0740*/  USHF.R.U32.HI UR22, URZ, 0x4, UR24 ;  /* 0x000000043f167899 */ /* 0x000fe20008011618 */
[----:B0-----:R-:W-:Y:S01]  /*0750*/  IMAD R17, R12, UR9, RZ ;  /* 0x000000090c117c24 */ /* 0x001fe2000f8e02ff */
[----:B------:R-:W-:Y:S01]  /*0760*/  MOV R9, UR4 ;  /* 0x0000000400097c02 */ /* 0x000fe20008000f00 */
[C---:B------:R-:W-:Y:S01]  /*0770*/  IMAD R3, R2.reuse, UR7, RZ ;  /* 0x0000000702037c24 */ /* 0x040fe2000f8e02ff */
[----:B------:R-:W-:Y:S01]  /*0780*/  USGXT.U32 UR22, UR22, 0xe ;  /* 0x0000000e1616789a */ /* 0x000fe20008000000 */
[----:B------:R-:W-:Y:S01]  /*0790*/  IMAD R11, R2, R12, RZ ;  /* 0x0000000c020b7224 */ /* 0x000fe200078e02ff */
[----:B------:R-:W-:Y:S01]  /*07a0*/  USHF.R.U32.HI UR8, URZ, 0x4, UR27 ;  /* 0x000000043f087899 */ /* 0x000fe2000801161b */
[----:B------:R-:W-:Y:S01]  /*07b0*/  IMAD.MOV.U32 R22, RZ, RZ, 0x3f800000 ;  /* 0x3f800000ff167424 */ /* 0x000fe200078e00ff */
[----:B------:R-:W-:Y:S01]  /*07c0*/  LEA R5, R6, R3, 0x3 ;  /* 0x0000000306057211 */ /* 0x000fe200078e18ff */
[----:B------:R-:W-:Y:S01]  /*07d0*/  IMAD R13, R12, 0x8, R11 ;  /* 0x000000080c0d7824 */ /* 0x000fe200078e020b */
[-C--:B------:R-:W-:Y:S01]  /*07e0*/  LEA R2, P0, R3, R8.reuse, 0x1 ;  /* 0x0000000803027211 */ /* 0x080fe200078008ff */
[----:B------:R-:W-:Y:S01]  /*07f0*/  UIADD3 UR14, UP0, UR22, 0x2, URZ ;  /* 0x00000002160e7890 */ /* 0x000fe2000ff1e03f */
[----:B------:R-:W-:Y:S01]  /*0800*/  LEA R4, P1, R5, R8, 0x1 ;  /* 0x0000000805047211 */ /* 0x000fe200078208ff */
[----:B------:R-:W-:Y:S01]  /*0810*/  IMAD R7, R14, 0x8, R5 ;  /* 0x000000080e077824 */ /* 0x000fe200078e0205 */
[----:B------:R-:W-:Y:S01]  /*0820*/  LEA R15, R12, R13, 0x3 ;  /* 0x0000000d0c0f7211 */ /* 0x000fe200078e18ff */
[----:B------:R-:W-:Y:S01]  /*0830*/  USGXT.U32 UR8, UR8, 0xe ;  /* 0x0000000e0808789a */ /* 0x000fe20008000000 */
[----:B------:R-:W-:Y:S01]  /*0840*/  LEA.HI.X.SX32 R3, R3, R10, 0x1, P0 ;  /* 0x0000000a03037211 */ /* 0x000fe200000f0eff */
[----:B------:R-:W-:Y:S01]  /*0850*/  UMOV UR6, URZ ;  /* 0x0000003f00067c82 */ /* 0x000fe20008000000 */
[-C--:B------:R-:W-:Y:S01]  /*0860*/  LEA R6, P2, R7, R8.reuse, 0x1 ;  /* 0x0000000807067211 */ /* 0x080fe200078408ff */
[----:B------:R-:W-:Y:S01]  /*0870*/  UIADD3.X UR15, UR6, -0x7fffffe0, URZ, UP0, !UPT ;  /* 0x80000020060f7890 */ /* 0x000fe200087fe43f */
[----:B------:R-:W-:Y:S01]  /*0880*/  LEA R8, P3, R9, R8, 0x1 ;  /* 0x0000000809087211 */ /* 0x000fe200078608ff */
[----:B------:R-:W-:Y:S01]  /*0890*/  IMAD.MOV.U32 R48, RZ, RZ, -0x800000 ;  /* 0xff800000ff307424 */ /* 0x000fe200078e00ff */
[----:B------:R-:W-:-:S02]  /*08a0*/  LEA.HI.X.SX32 R5, R5, R10, 0x1, P1 ;  /* 0x0000000a05057211 */ /* 0x000fc400008f0eff */
[----:B------:R-:W-:Y:S02]  /*08b0*/  CS2R R40, SRZ ;  /* 0x0000000000287805 */ /* 0x000fe4000001ff00 */
[-C--:B------:R-:W-:Y:S02]  /*08c0*/  LEA.HI.X.SX32 R7, R7, R10.reuse, 0x1, P2 ;  /* 0x0000000a07077211 */ /* 0x080fe400010f0eff */
[----:B------:R-:W-:Y:S02]  /*08d0*/  CS2R R42, SRZ ;  /* 0x00000000002a7805 */ /* 0x000fe4000001ff00 */
[----:B------:R-:W-:Y:S02]  /*08e0*/  LEA.HI.X.SX32 R9, R9, R10, 0x1, P3 ;  /* 0x0000000a09097211 */ /* 0x000fe400018f0eff */
[----:B------:R-:W-:Y:S02]  /*08f0*/  CS2R R44, SRZ ;  /* 0x00000000002c7805 */ /* 0x000fe4000001ff00 */
[----:B------:R-:W-:-:S02]  /*0900*/  LEA R10, P0, R11, R16, 0x1 ;  /* 0x000000100b0a7211 */ /* 0x000fc400078008ff */
[----:B------:R-:W-:Y:S02]  /*0910*/  CS2R R46, SRZ ;  /* 0x00000000002e7805 */ /* 0x000fe4000001ff00 */
[-C--:B------:R-:W-:Y:S01]  /*0920*/  LEA R12, P1, R13, R16.reuse, 0x1 ;  /* 0x000000100d0c7211 */ /* 0x080fe200078208ff */
[----:B------:R-:W-:Y:S01]  /*0930*/  UMOV UR12, 0x80 ;  /* 0x00000080000c7882 */ /* 0x000fe20000000000 */
[-C--:B------:R-:W-:Y:S01]  /*0940*/  LEA R14, P2, R15, R16.reuse, 0x1 ;  /* 0x000000100f0e7211 */ /* 0x080fe200078408ff */
[----:B------:R-:W-:Y:S01]  /*0950*/  UMOV UR13, 0x40000040 ;  /* 0x40000040000d7882 */ /* 0x000fe20000000000 */
[----:B------:R-:W-:Y:S01]  /*0960*/  LEA R16, P3, R17, R16, 0x1 ;  /* 0x0000001011107211 */ /* 0x000fe200078608ff */
[----:B------:R-:W-:Y:S01]  /*0970*/  UMOV UR9, URZ ;  /* 0x0000003f00097c82 */ /* 0x000fe20008000000 */
[-C--:B------:R-:W-:Y:S01]  /*0980*/  LEA.HI.X.SX32 R11, R11, R20.reuse, 0x1, P0 ;  /* 0x000000140b0b7211 */ /* 0x080fe200000f0eff */
[----:B------:R-:W-:Y:S01]  /*0990*/  UMOV UR4, URZ ;  /* 0x0000003f00047c82 */ /* 0x000fe20008000000 */
[-C--:B------:R-:W-:Y:S01]  /*09a0*/  LEA.HI.X.SX32 R13, R13, R20.reuse, 0x1, P1 ;  /* 0x000000140d0d7211 */ /* 0x080fe200008f0eff */
[----:B------:R-:W-:Y:S01]  /*09b0*/  UMOV UR5, URZ ;  /* 0x0000003f00057c82 */ /* 0x000fe20008000000 */
[-C--:B------:R-:W-:Y:S01]  /*09c0*/  LEA.HI.X.SX32 R15, R15, R20.reuse, 0x1, P2 ;  /* 0x000000140f0f7211 */ /* 0x080fe200010f0eff */
[----:B------:R-:W-:Y:S01]  /*09d0*/  UIADD3.64 UR12, UR8, UR12, URZ ;  /* 0x0000000c080c7297 */ /* 0x000fe2000fffe03f */
[----:B------:R-:W-:Y:S01]  /*09e0*/  LEA.HI.X.SX32 R17, R17, R20, 0x1, P3 ;  /* 0x0000001411117211 */ /* 0x000fe200018f0eff */
[----:B------:R-:W-:Y:S01]  /*09f0*/  UIADD3.64 UR10, UR14, 0x3e, URZ ;  /* 0x0000003e0e0a7897 */ /* 0x000fe2000fffe03f */
[----:B------:R-:W-:Y:S01]  /*0a00*/  MOV R20, 0xff800000 ;  /* 0xff80000000147802 */ /* 0x000fe20000000f00 */
[----:B------:R-:W-:Y:S01]  /*0a10*/  UIADD3.64 UR18, UR14, 0x40, URZ ;  /* 0x000000400e127897 */ /* 0x000fe2000fffe03f */
[----:B------:R-:W-:Y:S01]  /*0a20*/  MOV R23, 0x3f800000 ;  /* 0x3f80000000177802 */ /* 0x000fe20000000f00 */
[----:B------:R-:W-:Y:S01]  /*0a30*/  ULDC UR34, c[0x0][0x238] ;  /* 0x00008e0000227ab9 */ /* 0x000fe20000000800 */
[----:B------:R-:W-:Y:S01]  /*0a40*/  UMOV UR20, UR8 ;  /* 0x0000000800147c82 */ /* 0x000fe20008000000 */
[----:B------:R-:W-:-:S08]  /*0a50*/  UMOV UR21, 0x40000040 ;  /* 0x4000004000157882 */ /* 0x000fd00000000000 */
.L_x_1:
[----:B------:R-:W-:Y:S01]  /*0a60*/  MOV R27, UR4 ;  /* 0x00000004001b7c02 */ /* 0x000fe20008000f00 */
[----:B------:R-:W-:Y:S01]  /*0a70*/  IMAD.U32 R25, RZ, RZ, UR4 ;  /* 0x00000004ff197e24 */ /* 0x000fe2000f8e00ff */
[----:B------:R-:W-:Y:S01]  /*0a80*/  MOV R31, UR4 ;  /* 0x00000004001f7c02 */ /* 0x000fe20008000f00 */
[----:B------:R-:W-:Y:S02]  /*0a90*/  IMAD.U32 R29, RZ, RZ, UR4 ;  /* 0x00000004ff1d7e24 */ /* 0x000fe4000f8e00ff */
[----:B------:R-:W-:-:S04]  /*0aa0*/  IMAD.WIDE R24, R25, 0x2, R2 ;  /* 0x0000000219187825 */ /* 0x000fc800078e0202 */
[----:B------:R-:W-:Y:S02]  /*0ab0*/  IMAD.WIDE R26, R27, 0x2, R4 ;  /* 0x000000021b1a7825 */ /* 0x000fe400078e0204 */
[----:B------:R-:W2:Y:S02]  /*0ac0*/  LDG.E.U16 R24, desc[UR28][R24.64] ;  /* 0x0000001c18187981 */ /* 0x000ea4000c1e1500 */
[----:B------:R-:W-:Y:S02]  /*0ad0*/  IMAD.WIDE R28, R29, 0x2, R6 ;  /* 0x000000021d1c7825 */ /* 0x000fe400078e0206 */
[----:B------:R-:W3:Y:S02]  /*0ae0*/  LDG.E.U16 R26, desc[UR28][R26.64] ;  /* 0x0000001c1a1a7981 */ /* 0x000ee4000c1e1500 */
[----:B------:R-:W-:Y:S02]  /*0af0*/  IMAD.WIDE R30, R31, 0x2, R8 ;  /* 0x000000021f1e7825 */ /* 0x000fe400078e0208 */
[----:B------:R-:W4:Y:S04]  /*0b00*/  LDG.E.U16 R28, desc[UR28][R28.64] ;  /* 0x0000001c1c1c7981 */ /* 0x000f28000c1e1500 */
[----:B------:R-:W5:Y:S01]  /*0b10*/  LDG.E.U16 R58, desc[UR28][R30.64] ;  /* 0x0000001c1e3a7981 */ /* 0x000f62000c1e1500 */
[----:B------:R-:W-:Y:S06]  /*0b20*/  BAR.SYNC.DEFER_BLOCKING 0x0 ;  /* 0x0000000000007b1d */ /* 0x000fec0000010000 */
[----:B------:R-:W-:Y:S01]  /*0b30*/  UMOV UR23, 0x80000020 ;  /* 0x8000002000177882 */ /* 0x000fe20000000000 */
[----:B------:R-:W-:-:S05]  /*0b40*/  MOV R55, UR5 ;  /* 0x0000000500377c02 */ /* 0x000fca0008000f00 */
[----:B------:R-:W-:Y:S01]  /*0b50*/  IMAD.WIDE R54, R55, 0x2, R12 ;  /* 0x0000000237367825 */ /* 0x000fe200078e020c */
[----:B------:R-:W-:Y:S01]  /*0b60*/  UMOV UR8, UR20 ;  /* 0x0000001400087c82 */ /* 0x000fe20008000000 */
[----:B------:R-:W-:Y:S01]  /*0b70*/  UMOV UR9, UR21 ;  /* 0x0000001500097c82 */ /* 0x000fe20008000000 */
[----:B------:R-:W-:Y:S01]  /*0b80*/  MOV R51, UR5 ;  /* 0x0000000500337c02 */ /* 0x000fe20008000f00 */
[----:B------:R-:W-:Y:S02]  /*0b90*/  IMAD.U32 R57, RZ, RZ, UR5 ;  /* 0x00000005ff397e24 */ /* 0x000fe4000f8e00ff */
[----:B------:R-:W-:Y:S02]  /*0ba0*/  IMAD.U32 R53, RZ, RZ, UR5 ;  /* 0x00000005ff357e24 */ /* 0x000fe4000f8e00ff */
[----:B------:R-:W-:-:S04]  /*0bb0*/  IMAD.WIDE R56, R57, 0x2, R14 ;  /* 0x0000000239387825 */ /* 0x000fc800078e020e */
[----:B------:R-:W-:-:S04]  /*0bc0*/  IMAD.WIDE R50, R51, 0x2, R16 ;  /* 0x0000000233327825 */ /* 0x000fc800078e0210 */
[----:B------:R-:W-:Y:S01]  /*0bd0*/  IMAD.WIDE R52, R53, 0x2, R10 ;  /* 0x0000000235347825 */ /* 0x000fe200078e020a */
[----:B------:R-:W-:Y:S01]  /*0be0*/  UMOV UR16, UR12 ;  /* 0x0000000c00107c82 */ /* 0x000fe20008000000 */
[----:B------:R-:W-:Y:S01]  /*0bf0*/  UMOV UR17, UR13 ;  /* 0x0000000d00117c82 */ /* 0x000fe20008000000 */
[----:B--2---:R-:W-:Y:S04]  /*0c00*/  STS.U16 [R19+UR27+0x1000], R24 ;  /* 0x0010001813007988 */ /* 0x004fe8000800041b */
[----:B---3--:R-:W-:Y:S04]  /*0c10*/  STS.U16 [R19+UR27+0x1200], R26 ;  /* 0x0012001a13007988 */ /* 0x008fe8000800041b */
[----:B----4-:R0:W-:Y:S04]  /*0c20*/  STS.U16 [R19+UR27+0x1400], R28 ;  /* 0x0014001c13007988 */ /* 0x0101e8000800041b */
[----:B-----5:R-:W-:Y:S01]  /*0c30*/  STS.U16 [R19+UR27+0x1600], R58 ;  /* 0x0016003a13007988 */ /* 0x020fe2000800041b */
[----:B------:R1:W-:Y:S06]  /*0c40*/  MEMBAR.ALL.CTA ;  /* 0x0000000000007992 */ /* 0x0003ec0000008000 */
[----:B-1----:R-:W1:Y:S02]  /*0c50*/  FENCE.VIEW.ASYNC.S ;  /* 0x00000000000073c6 */ /* 0x002e640000000000 */
[----:B-1----:R-:W-:Y:S06]  /*0c60*/  BAR.SYNC.DEFER_BLOCKING 0x0 ;  /* 0x0000000000007b1d */ /* 0x002fec0000010000 */
[----:B0-----:R-:W-:Y:S01]  /*0c70*/  WARPGROUP.ARRIVE ;  /* 0x00000000000079c5 */ /* 0x001fe20000000000 */
[----:B------:R-:W2:Y:S04]  /*0c80*/  LDG.E.U16 R54, desc[UR28][R54.64] ;  /* 0x0000001c36367981 */ /* 0x000ea8000c1e1500 */
[----:B------:R0:W3:Y:S01]  /*0c90*/  LDG.E.U16 R60, desc[UR28][R52.64] ;  /* 0x0000001c343c7981 */ /* 0x0000e2000c1e1500 */
[----:B------:R-:W-:Y:S03]  /*0ca0*/  HGMMA.64x16x16.F32 R32, gdesc[UR20].tnspA, RZ, !UPT ;  /* 0x20200000142079f0 */ /* 0x000fe6000c7008ff */
[----:B------:R-:W4:Y:S04]  /*0cb0*/  LDG.E.U16 R56, desc[UR28][R56.64] ;  /* 0x0000001c38387981 */ /* 0x000f28000c1e1500 */
[----:B------:R1:W5:Y:S01]  /*0cc0*/  LDG.E.U16 R50, desc[UR28][R50.64] ;  /* 0x0000001c32327981 */ /* 0x000362000c1e1500 */
[----:B------:R-:W-:Y:S04]  /*0cd0*/  HGMMA.64x16x16.F32 R32, gdesc[UR12].tnspA, R32 ;  /* 0x202000000c2079f0 */ /* 0x000fe80008700820 */
[----:B------:R-:W-:Y:S04]  /*0ce0*/  HGMMA.64x16x16.F32 R24, gdesc[UR8].tnspA, RZ, !UPT ;  /* 0x20200000081879f0 */ /* 0x000fe8000c7008ff */
[----:B------:R-:W-:Y:S03]  /*0cf0*/  HGMMA.64x16x16.F32 R24, gdesc[UR16].tnspA, R24, gsb0 ;  /* 0x20200000101879f0 */ /* 0x000fe60008000818 */
[----:B------:R-:W-:-:S02]  /*0d00*/  WARPGROUP.DEPBAR.LE gsb0, 0x0 ;  /* 0x00008000000079c5 */ /* 0x000fc40000010000 */
[----:B------:R-:W-:Y:S01]  /*0d10*/  FMUL R21, R32, UR34 ;  /* 0x0000002220157c20 */ /* 0x000fe20008400000 */
[----:B0-----:R-:W-:Y:S01]  /*0d20*/  FMUL R52, R33, UR34 ;  /* 0x0000002221347c20 */ /* 0x001fe20008400000 */
[----:B------:R-:W-:Y:S01]  /*0d30*/  FMUL R49, R34, UR34 ;  /* 0x0000002222317c20 */ /* 0x000fe20008400000 */
[----:B------:R-:W-:Y:S03]  /*0d40*/  BAR.SYNC.DEFER_BLOCKING 0x0 ;  /* 0x0000000000007b1d */ /* 0x000fe60000010000 */
[----:B------:R-:W-:Y:S01]  /*0d50*/  FMNMX R52, R21, R52, !PT ;  /* 0x0000003415347209 */ /* 0x000fe20007800000 */
[----:B------:R-:W-:-:S05]  /*0d60*/  FMUL R21, R36, UR34 ;  /* 0x0000002224157c20 */ /* 0x000fca0008400000 */
        /* <DEDUP_REMOVED lines=10> */
[----:B-1----:R-:W-:-:S05]  /*0e10*/  FMNMX R51, R21, R52, !PT ;  /* 0x0000003415337209 */ /* 0x002fca0007800000 */
[----:B------:R-:W0:Y:S02]  /*0e20*/  SHFL.BFLY PT, R52, R51, 0x2, 0x1f ;  /* 0x0c401f0033347f89 */ /* 0x000e2400000e0000 */
[----:B0-----:R-:W-:-:S05]  /*0e30*/  FMNMX R53, R51, R52, !PT ;  /* 0x0000003433357209 */ /* 0x001fca0007800000 */
[----:B------:R-:W0:Y:S02]  /*0e40*/  SHFL.BFLY PT, R52, R53, 0x1, 0x1f ;  /* 0x0c201f0035347f89 */ /* 0x000e2400000e0000 */
[----:B0-----:R-:W-:Y:S01]  /*0e50*/  FMNMX R21, R53, R52, !PT ;  /* 0x0000003435157209 */ /* 0x001fe20007800000 */
        /* <DEDUP_REMOVED lines=13> */
[----:B------:R-:W-:-:S05]  /*0f30*/  FMNMX R52, R49, R52, !PT ;  /* 0x0000003431347209 */ /* 0x000fca0007800000 */
[----:B------:R-:W0:Y:S01]  /*0f40*/  SHFL.BFLY PT, R51, R52, 0x2, 0x1f ;  /* 0x0c401f0034337f89 */ /* 0x000e2200000e0000 */
[----:B------:R-:W-:-:S05]  /*0f50*/  FMNMX R21, R21, R20, !PT ;  /* 0x0000001415157209 */ /* 0x000fca0007800000 */
[----:B------:R-:W-:-:S04]  /*0f60*/  FFMA R32, R32, UR34, -R21 ;  /* 0x0000002220207c23 */ /* 0x000fc80008000815 */
[----:B------:R-:W-:Y:S01]  /*0f70*/  FMUL R49, R32, 1.4426950216293334961 ;  /* 0x3fb8aa3b20317820 */ /* 0x000fe20000400000 */
[--C-:B------:R-:W-:Y:S01]  /*0f80*/  FFMA R32, R33, UR34, -R21.reuse ;  /* 0x0000002221207c23 */ /* 0x100fe20008000815 */
[----:B--2---:R1:W-:Y:S01]  /*0f90*/  STS.U16 [R19+UR27+0x1200], R54 ;  /* 0x0012003613007988 */ /* 0x0043e2000800041b */
[----:B0-----:R-:W-:Y:S02]  /*0fa0*/  FMNMX R33, R52, R51, !PT ;  /* 0x0000003334217209 */ /* 0x001fe40007800000 */
[----:B-1----:R-:W-:Y:S01]  /*0fb0*/  FMUL R54, R32, 1.4426950216293334961 ;  /* 0x3fb8aa3b20367820 */ /* 0x002fe20000400000 */
[--C-:B------:R-:W-:Y:S02]  /*0fc0*/  FFMA R32, R36, UR34, -R21.reuse ;  /* 0x0000002224207c23 */ /* 0x100fe40008000815 */
[----:B------:R-:W0:Y:S01]  /*0fd0*/  SHFL.BFLY PT, R36, R33, 0x1, 0x1f ;  /* 0x0c201f0021247f89 */ /* 0x000e2200000e0000 */
[--C-:B------:R-:W-:Y:S01]  /*0fe0*/  FFMA R25, R25, UR34, -R21.reuse ;  /* 0x0000002219197c23 */ /* 0x100fe20008000815 */
[----:B------:R-:W-:Y:S01]  /*0ff0*/  FFMA R28, R28, UR34, -R21 ;  /* 0x000000221c1c7c23 */ /* 0x000fe20008000815 */
[----:B------:R-:W-:-:S02]  /*1000*/  FADD R20, -R21, R20 ;  /* 0x0000001415147221 */ /* 0x000fc40000000100 */
[----:B------:R-:W-:Y:S01]  /*1010*/  FMUL R25, R25, 1.4426950216293334961 ;  /* 0x3fb8aa3b19197820 */ /* 0x000fe20000400000 */
[----:B------:R-:W-:Y:S01]  /*1020*/  FMUL R52, R32, 1.4426950216293334961 ;  /* 0x3fb8aa3b20347820 */ /* 0x000fe20000400000 */
[----:B------:R-:W-:Y:S01]  /*1030*/  FMUL R28, R28, 1.4426950216293334961 ;  /* 0x3fb8aa3b1c1c7820 */ /* 0x000fe20000400000 */
[----:B------:R-:W-:Y:S01]  /*1040*/  FMUL R53, R20, 1.4426950216293334961 ;  /* 0x3fb8aa3b14357820 */ /* 0x000fe20000400000 */
[----:B------:R1:W-:Y:S01]  /*1050*/  MUFU.EX2 R32, R25 ;  /* 0x0000001900207308 */ /* 0x0003e20000000800 */
[----:B0-----:R-:W-:-:S04]  /*1060*/  FMNMX R33, R33, R36, !PT ;  /* 0x0000002421217209 */ /* 0x001fc80007800000 */
[----:B------:R-:W-:-:S05]  /*1070*/  FMNMX R33, R33, R48, !PT ;  /* 0x0000003021217209 */ /* 0x000fca0007800000 */
[--C-:B------:R-:W-:Y:S01]  /*1080*/  FFMA R34, R34, UR34, -R33.reuse ;  /* 0x0000002222227c23 */ /* 0x100fe20008000821 */
[--C-:B------:R-:W-:Y:S01]  /*1090*/  FFMA R35, R35, UR34, -R33.reuse ;  /* 0x0000002223237c23 */ /* 0x100fe20008000821 */
[--C-:B------:R-:W-:Y:S01]  /*10a0*/  FFMA R38, R38, UR34, -R33.reuse ;  /* 0x0000002226267c23 */ /* 0x100fe20008000821 */
[----:B------:R-:W-:Y:S01]  /*10b0*/  FFMA R39, R39, UR34, -R33 ;  /* 0x0000002227277c23 */ /* 0x000fe20008000821 */
[----:B-1----:R-:W-:Y:S01]  /*10c0*/  FMUL R25, R34, 1.4426950216293334961 ;  /* 0x3fb8aa3b22197820 */ /* 0x002fe20000400000 */
[----:B------:R-:W-:Y:S01]  /*10d0*/  FMUL R20, R35, 1.4426950216293334961 ;  /* 0x3fb8aa3b23147820 */ /* 0x000fe20000400000 */
[----:B------:R0:W-:Y:S01]  /*10e0*/  MUFU.EX2 R36, R28 ;  /* 0x0000001c00247308 */ /* 0x0001e20000000800 */
[----:B------:R-:W-:Y:S01]  /*10f0*/  FMUL R39, R39, 1.4426950216293334961 ;  /* 0x3fb8aa3b27277820 */ /* 0x000fe20000400000 */
[----:B0-----:R-:W-:-:S06]  /*1100*/  FMUL R28, R38, 1.4426950216293334961 ;  /* 0x3fb8aa3b261c7820 */ /* 0x001fcc0000400000 */
[----:B------:R-:W-:Y:S01]  /*1110*/  MUFU.EX2 R25, R25 ;  /* 0x0000001900197308 */ /* 0x000fe20000000800 */
[----:B---3--:R-:W-:Y:S07]  /*1120*/  STS.U16 [R19+UR27+0x1000], R60 ;  /* 0x0010003c13007988 */ /* 0x008fee000800041b */
[----:B------:R-:W0:Y:S01]  /*1130*/  MUFU.EX2 R20, R20 ;  /* 0x0000001400147308 */ /* 0x000e220000000800 */
[----:B----4-:R-:W-:Y:S07]  /*1140*/  STS.U16 [R19+UR27+0x1400], R56 ;  /* 0x0014003813007988 */ /* 0x010fee000800041b */
[----:B------:R-:W-:Y:S01]  /*1150*/  MUFU.EX2 R49, R49 ;  /* 0x0000003100317308 */ /* 0x000fe20000000800 */
[----:B-----5:R1:W-:Y:S01]  /*1160*/  STS.U16 [R19+UR27+0x1600], R50 ;  /* 0x0016003213007988 */ /* 0x0203e2000800041b */
[----:B------:R-:W-:Y:S01]  /*1170*/  FFMA R29, R29, UR34, -R21 ;  /* 0x000000221d1d7c23 */ /* 0x000fe20008000815 */
[----:B------:R2:W-:Y:S06]  /*1180*/  MEMBAR.ALL.CTA ;  /* 0x0000000000007992 */ /* 0x0005ec0000008000 */
[----:B--2---:R-:W2:Y:S01]  /*1190*/  FENCE.VIEW.ASYNC.S ;  /* 0x00000000000073c6 */ /* 0x004ea20000000000 */
[----:B------:R-:W-:Y:S08]  /*11a0*/  MUFU.EX2 R54, R54 ;  /* 0x0000003600367308 */ /* 0x000ff00000000800 */
[----:B------:R-:W3:Y:S08]  /*11b0*/  MUFU.EX2 R28, R28 ;  /* 0x0000001c001c7308 */ /* 0x000ef00000000800 */
[----:B------:R-:W4:Y:S08]  /*11c0*/  MUFU.EX2 R39, R39 ;  /* 0x0000002700277308 */ /* 0x000f300000000800 */
[----:B------:R-:W5:Y:S01]  /*11d0*/  MUFU.EX2 R52, R52 ;  /* 0x0000003400347308 */ /* 0x000f620000000800 */
[----:B------:R-:W-:Y:S01]  /*11e0*/  FMUL R29, R29, 1.4426950216293334961 ;  /* 0x3fb8aa3b1d1d7820 */ /* 0x000fe20000400000 */
[----:B------:R-:W-:Y:S01]  /*11f0*/  FFMA R27, R27, UR34, -R33 ;  /* 0x000000221b1b7c23 */ /* 0x000fe20008000821 */
[----:B0-----:R-:W-:Y:S01]  /*1200*/  FADD R35, R25, R20 ;  /* 0x0000001419237221 */ /* 0x001fe20000000000 */
[----:B------:R-:W-:Y:S01]  /*1210*/  FFMA R37, R37, UR34, -R21 ;  /* 0x0000002225257c23 */ /* 0x000fe20008000815 */
[----:B------:R-:W-:-:S03]  /*1220*/  F2FP.F16.F32.PACK_AB R25, R20, R25 ;  /* 0x000000191419723e */ /* 0x000fc600000000ff */
[----:B------:R0:W-:Y:S01]  /*1230*/  MUFU.EX2 R51, R29 ;  /* 0x0000001d00337308 */ /* 0x0001e20000000800 */
[----:B------:R-:W-:Y:S01]  /*1240*/  FMUL R20, R27, 1.4426950216293334961 ;  /* 0x3fb8aa3b1b147820 */ /* 0x000fe20000400000 */
[----:B---3--:R-:W-:Y:S01]  /*1250*/  FADD R38, R28, R35 ;  /* 0x000000231c267221 */ /* 0x008fe20000000000 */
[----:B----4-:R-:W-:Y:S01]  /*1260*/  F2FP.F16.F32.PACK_AB R27, R39, R28 ;  /* 0x0000001c271b723e */ /* 0x010fe200000000ff */
[----:B------:R-:W-:Y:S01]  /*1270*/  FMUL R55, R37, 1.4426950216293334961 ;  /* 0x3fb8aa3b25377820 */ /* 0x000fe20000400000 */
[----:B------:R-:W-:Y:S01]  /*1280*/  FADD R28, -R33, R48 ;  /* 0x00000030211c7221 */ /* 0x000fe20000000100 */
[----:B0-----:R-:W-:Y:S01]  /*1290*/  FADD R29, R49, R54 ;  /* 0x00000036311d7221 */ /* 0x001fe20000000000 */
[----:B------:R-:W-:-:S03]  /*12a0*/  FFMA R24, R24, UR34, -R21 ;  /* 0x0000002218187c23 */ /* 0x000fc60008000815 */
[----:B-----5:R-:W-:Y:S01]  /*12b0*/  FADD R34, R52, R29 ;  /* 0x0000001d34227221 */ /* 0x020fe20000000000 */
[--C-:B------:R-:W-:Y:S01]  /*12c0*/  FFMA R29, R26, UR34, -R33.reuse ;  /* 0x000000221a1d7c23 */ /* 0x100fe20008000821 */
[----:B-1----:R-:W-:Y:S01]  /*12d0*/  FADD R50, R39, R38 ;  /* 0x0000002627327221 */ /* 0x002fe20000000000 */
[--C-:B------:R-:W-:Y:S01]  /*12e0*/  FFMA R30, R30, UR34, -R33.reuse ;  /* 0x000000221e1e7c23 */ /* 0x100fe20008000821 */
[----:B------:R-:W-:Y:S01]  /*12f0*/  FMUL R38, R28, 1.4426950216293334961 ;  /* 0x3fb8aa3b1c267820 */ /* 0x000fe20000400000 */
[----:B------:R-:W-:Y:S01]  /*1300*/  FFMA R31, R31, UR34, -R33 ;  /* 0x000000221f1f7c23 */ /* 0x000fe20008000821 */
[----:B------:R-:W-:Y:S01]  /*1310*/  FMUL R29, R29, 1.4426950216293334961 ;  /* 0x3fb8aa3b1d1d7820 */ /* 0x000fe20000400000 */
[----:B------:R-:W0:Y:S01]  /*1320*/  MUFU.EX2 R55, R55 ;  /* 0x0000003700377308 */ /* 0x000e220000000800 */
[----:B------:R-:W-:Y:S01]  /*1330*/  FMUL R24, R24, 1.4426950216293334961 ;  /* 0x3fb8aa3b18187820 */ /* 0x000fe20000400000 */
[----:B------:R-:W-:Y:S01]  /*1340*/  FMUL R30, R30, 1.4426950216293334961 ;  /* 0x3fb8aa3b1e1e7820 */ /* 0x000fe20000400000 */
[----:B------:R-:W-:-:S05]  /*1350*/  FMUL R31, R31, 1.4426950216293334961 ;  /* 0x3fb8aa3b1f1f7820 */ /* 0x000fca0000400000 */
[----:B------:R-:W-:Y:S08]  /*1360*/  MUFU.EX2 R37, R24 ;  /* 0x0000001800257308 */ /* 0x000ff00000000800 */
[----:B------:R-:W1:Y:S08]  /*1370*/  MUFU.EX2 R53, R53 ;  /* 0x0000003500357308 */ /* 0x000e700000000800 */
[----:B------:R-:W3:Y:S01]  /*1380*/  MUFU.EX2 R38, R38 ;  /* 0x0000002600267308 */ /* 0x000ee20000000800 */
[----:B------:R-:W-:-:S07]  /*1390*/  USHF.L.U32 UR8, UR33, 0x4, URZ ;  /* 0x0000000421087899 */ /* 0x000fce000800063f */
[----:B------:R-:W4:Y:S08]  /*13a0*/  MUFU.EX2 R29, R29 ;  /* 0x0000001d001d7308 */ /* 0x000f300000000800 */
[----:B------:R-:W5:Y:S08]  /*13b0*/  MUFU.EX2 R20, R20 ;  /* 0x0000001400147308 */ /* 0x000f700000000800 */
[----:B------:R2:W-:Y:S08]  /*13c0*/  MUFU.EX2 R35, R30 ;  /* 0x0000001e00237308 */ /* 0x0005f00000000800 */
[----:B------:R-:W2:Y:S01]  /*13d0*/  MUFU.EX2 R48, R31 ;  /* 0x0000001f00307308 */ /* 0x000ea20000000800 */
[----:B------:R-:W-:Y:S01]  /*13e0*/  ULOP3.LUT UR8, UR8, 0x40, URZ, 0xc0, !UPT ;  /* 0x0000004008087892 */ /* 0x000fe2000f8ec03f */
[----:B0-----:R-:W-:Y:S01]  /*13f0*/  FADD R34, R55, R34 ;  /* 0x0000002237227221 */ /* 0x001fe20000000000 */
[-C--:B-1----:R-:W-:Y:S01]  /*1400*/  FMUL R40, R40, R53.reuse ;  /* 0x0000003528287220 */ /* 0x082fe20000400000 */
[-C--:B------:R-:W-:Y:S01]  /*1410*/  FMUL R41, R41, R53.reuse ;  /* 0x0000003529297220 */ /* 0x080fe20000400000 */
[----:B------:R-:W-:Y:S01]  /*1420*/  ULEA.HI UR8, UR24, UR8, URZ, 0x1c ;  /* 0x0000000818087291 */ /* 0x000fe2000f8fe03f */
[----:B------:R-:W-:Y:S01]  /*1430*/  FMUL R44, R44, R53 ;  /* 0x000000352c2c7220 */ /* 0x000fe20000400000 */
[----:B------:R-:W-:Y:S01]  /*1440*/  FADD R39, R37, R34 ;  /* 0x0000002225277221 */ /* 0x000fe20000000000 */
[----:B------:R-:W-:Y:S01]  /*1450*/  F2FP.F16.F32.PACK_AB R28, R32, R37 ;  /* 0x00000025201c723e */ /* 0x000fe200000000ff */
[-C--:B---3--:R-:W-:Y:S01]  /*1460*/  FMUL R42, R42, R38.reuse ;  /* 0x000000262a2a7220 */ /* 0x088fe20000400000 */
[-C--:B------:R-:W-:Y:S01]  /*1470*/  FMUL R43, R43, R38.reuse ;  /* 0x000000262b2b7220 */ /* 0x080fe20000400000 */
[-C--:B------:R-:W-:Y:S01]  /*1480*/  FMUL R46, R46, R38.reuse ;  /* 0x000000262e2e7220 */ /* 0x080fe20000400000 */
[----:B------:R-:W-:Y:S01]  /*1490*/  FMUL R45, R45, R53 ;  /* 0x000000352d2d7220 */ /* 0x000fe20000400000 */
[----:B------:R-:W-:Y:S01]  /*14a0*/  FMUL R47, R47, R38 ;  /* 0x000000262f2f7220 */ /* 0x000fe20000400000 */
[----:B----4-:R-:W-:Y:S01]  /*14b0*/  FADD R37, R29, R50 ;  /* 0x000000321d257221 */ /* 0x010fe20000000000 */
[----:B------:R-:W-:Y:S01]  /*14c0*/  F2FP.F16.F32.PACK_AB R24, R54, R49 ;  /* 0x000000313618723e */ /* 0x000fe200000000ff */
[----:B------:R-:W-:Y:S01]  /*14d0*/  ULOP3.LUT UR8, UR8, 0x3fff, URZ, 0xc0, !UPT ;  /* 0x00003fff08087892 */ /* 0x000fe2000f8ec03f */
[----:B------:R-:W-:-:S02]  /*14e0*/  F2FP.F16.F32.PACK_AB R26, R55, R52 ;  /* 0x00000034371a723e */ /* 0x000fc400000000ff */
[----:B-----5:R-:W-:Y:S02]  /*14f0*/  F2FP.F16.F32.PACK_AB R29, R20, R29 ;  /* 0x0000001d141d723e */ /* 0x020fe400000000ff */
[----:B--2---:R-:W-:Y:S02]  /*1500*/  F2FP.F16.F32.PACK_AB R30, R51, R36 ;  /* 0x00000024331e723e */ /* 0x004fe400000000ff */
[----:B------:R-:W-:Y:S01]  /*1510*/  F2FP.F16.F32.PACK_AB R31, R48, R35 ;  /* 0x00000023301f723e */ /* 0x000fe200000000ff */
[----:B------:R-:W-:Y:S06]  /*1520*/  BAR.SYNC.DEFER_BLOCKING 0x0 ;  /* 0x0000000000007b1d */ /* 0x000fec0000010000 */
[----:B------:R-:W-:Y:S01]  /*1530*/  UMOV UR30, UR8 ;  /* 0x00000008001e7c82 */ /* 0x000fe20008000000 */
[----:B------:R-:W-:Y:S01]  /*1540*/  UMOV UR31, 0x80000020 ;  /* 0x80000020001f7882 */ /* 0x000fe20000000000 */
[----:B------:R-:W-:-:S06]  /*1550*/  WARPGROUP.ARRIVE ;  /* 0x00000000000079c5 */ /* 0x000fcc0000000000 */
[----:B------:R-:W-:Y:S01]  /*1560*/  HGMMA.64x16x16.F32 R40, R24, gdesc[UR28], R40 ;  /* 0x0020001c18287df0 */ /* 0x000fe20008700828 */
[----:B------:R-:W-:Y:S01]  /*1570*/  FADD R39, R32, R39 ;  /* 0x0000002720277221 */ /* 0x000fe20000000000 */
[----:B------:R-:W-:-:S03]  /*1580*/  FADD R20, R20, R37 ;  /* 0x0000002514147221 */ /* 0x000fc60000000000 */
[----:B------:R-:W-:Y:S01]  /*1590*/  FADD R36, R36, R39 ;  /* 0x0000002724247221 */ /* 0x000fe20000000000 */
[----:B------:R-:W-:-:S03]  /*15a0*/  FADD R35, R35, R20 ;  /* 0x0000001423237221 */ /* 0x000fc60000000000 */
[----:B------:R-:W-:Y:S01]  /*15b0*/  FADD R36, R51, R36 ;  /* 0x0000002433247221 */ /* 0x000fe20000000000 */
[----:B------:R-:W-:Y:S01]  /*15c0*/  FADD R35, R48, R35 ;  /* 0x0000002330237221 */ /* 0x000fe20000000000 */
[----:B------:R-:W-:Y:S01]  /*15d0*/  UMOV UR16, 0xfffffffe ;  /* 0xfffffffe00107882 */ /* 0x000fe20000000000 */
[----:B------:R-:W-:Y:S02]  /*15e0*/  UMOV UR17, 0x7fffffdf ;  /* 0x7fffffdf00117882 */ /* 0x000fe40000000000 */
[----:B------:R-:W0:Y:S01]  /*15f0*/  SHFL.BFLY PT, R37, R36, 0x2, 0x1f ;  /* 0x0c401f0024257f89 */ /* 0x000e2200000e0000 */
[----:B------:R-:W-:-:S03]  /*1600*/  UMOV UR9, URZ ;  /* 0x0000003f00097c82 */ /* 0x000fc60008000000 */
[----:B------:R-:W1:Y:S01]  /*1610*/  SHFL.BFLY PT, R20, R35, 0x2, 0x1f ;  /* 0x0c401f0023147f89 */ /* 0x000e6200000e0000 */
[----:B------:R-:W-:Y:S02]  /*1620*/  UIADD3.64 UR30, UR8, -UR16, URZ ;  /* 0x80000010081e7297 */ /* 0x000fe4000fffe03f */
[----:B------:R-:W-:-:S07]  /*1630*/  UIADD3 UR6, UR6, 0x20, URZ ;  /* 0x0000002006067890 */ /* 0x000fce000fffe03f */
[----:B------:R-:W-:Y:S01]  /*1640*/  HGMMA.64x16x16.F32 R40, R28, gdesc[UR28], R40, gsb0 ;  /* 0x0020001c1c287df0 */ /* 0x000fe20008000828 */
[----:B0-----:R-:W-:Y:S01]  /*1650*/  FADD R37, R36, R37 ;  /* 0x0000002524257221 */ /* 0x001fe20000000000 */
[----:B-1----:R-:W-:-:S04]  /*1660*/  FADD R32, R35, R20 ;  /* 0x0000001423207221 */ /* 0x002fc80000000000 */
[----:B------:R-:W0:Y:S04]  /*1670*/  SHFL.BFLY PT, R20, R37, 0x1, 0x1f ;  /* 0x0c201f0025147f89 */ /* 0x000e2800000e0000 */
[----:B------:R-:W1:Y:S01]  /*1680*/  SHFL.BFLY PT, R39, R32, 0x1, 0x1f ;  /* 0x0c201f0020277f89 */ /* 0x000e6200000e0000 */
[----:B------:R-:W-:-:S06]  /*1690*/  UISETP.GE.AND UP0, UPT, UR6, UR32, UPT ;  /* 0x000000200600728c */ /* 0x000fcc000bf06270 */
[----:B------:R-:W-:Y:S01]  /*16a0*/  PLOP3.LUT P0, PT, PT, PT, UP0, 0x80, 0x0 ;  /* 0x000000000000781c */ /* 0x000fe20003f0f008 */
[----:B------:R-:W-:Y:S02]  /*16b0*/  ULEA UR4, UR7, UR4, 0x5 ;  /* 0x0000000407047291 */ /* 0x000fe4000f8e283f */
[----:B------:R-:W-:Y:S01]  /*16c0*/  ULEA UR5, UR25, UR5, 0x5 ;  /* 0x0000000519057291 */ /* 0x000fe2000f8e283f */
[----:B------:R-:W-:Y:S01]  /*16d0*/  MOV R48, R33 ;  /* 0x0000002100307202 */ /* 0x000fe20000000f00 */
[----:B0-----:R-:W-:Y:S01]  /*16e0*/  FADD R20, R37, R20 ;  /* 0x0000001425147221 */ /* 0x001fe20000000000 */
[----:B-1----:R-:W-:-:S03]  /*16f0*/  FADD R39, R32, R39 ;  /* 0x0000002720277221 */ /* 0x002fc60000000000 */
[----:B------:R-:W-:Y:S01]  /*1700*/  FFMA R22, R53, R22, R20 ;  /* 0x0000001635167223 */ /* 0x000fe20000000014 */
[----:B------:R-:W-:Y:S02]  /*1710*/  IMAD.MOV.U32 R20, RZ, RZ, R21 ;  /* 0x000000ffff147224 */ /* 0x000fe400078e0015 */
[----:B------:R-:W-:Y:S01]  /*1720*/  FFMA R23, R38, R23, R39 ;  /* 0x0000001726177223 */ /* 0x000fe20000000027 */
[----:B------:R-:W-:Y:S02]  /*1730*/  WARPGROUP.DEPBAR.LE gsb0, 0x0 ;  /* 0x00008000000079c5 */ /* 0x000fe40000010000 */
[----:B------:R-:W-:Y:S05]  /*1740*/  @!P0 BRA `(.L_x_1) ;  /* 0xfffffff000c48947 */ /* 0x000fea000383ffff */
.L_x_0:
[C---:B------:R-:W-:Y:S01]  /*1750*/  LOP3.LUT R3, R0.reuse, 0xc0, RZ, 0xc0, !PT ;  /* 0x000000c000037812 */ /* 0x040fe200078ec0ff */
[----:B0-----:R-:W-:Y:S01]  /*1760*/  IMAD.SHL.U32 R2, R0, 0x40, RZ ;  /* 0x0000004000027824 */ /* 0x001fe200078e00ff */
[----:B------:R-:W-:Y:S01]  /*1770*/  SHF.R.S32.HI R7, RZ, 0x3, R0 ;  /* 0x00000003ff077819 */ /* 0x000fe20000011400 */
[----:B------:R-:W-:Y:S01]  /*1780*/  FMUL R20, R41, 0.25 ;  /* 0x3e80000029147820 */ /* 0x000fe20000400000 */
[----:B------:R-:W-:Y:S01]  /*1790*/  ISETP.NE.U32.AND P0, PT, R3, RZ, PT ;  /* 0x000000ff0300720c */ /* 0x000fe20003f05070 */
[----:B------:R-:W-:Y:S01]  /*17a0*/  FMUL R15, R40, 0.25 ;  /* 0x3e800000280f7820 */ /* 0x000fe20000400000 */
[----:B------:R-:W-:Y:S01]  /*17b0*/  LOP3.LUT R3, R0, 0x80, RZ, 0xc0, !PT ;  /* 0x0000008000037812 */ /* 0x000fe200078ec0ff */
[----:B------:R-:W-:Y:S01]  /*17c0*/  IMAD.MOV.U32 R19, RZ, RZ, 0x3dc6b27f ;  /* 0x3dc6b27fff137424 */ /* 0x000fe200078e00ff */
[----:B------:R-:W-:Y:S01]  /*17d0*/  SGXT R7, R7, 0x1 ;  /* 0x000000010707781a */ /* 0x000fe20000000200 */
[----:B------:R-:W-:Y:S01]  /*17e0*/  BAR.SYNC.DEFER_BLOCKING 0x0 ;  /* 0x0000000000007b1d */ /* 0x000fe20000010000 */
[----:B------:R-:W-:-:S02]  /*17f0*/  SHF.R.U32.HI R8, RZ, 0x1, R3 ;  /* 0x00000001ff087819 */ /* 0x000fc40000011603 */
[----:B------:R-:W-:Y:S02]  /*1800*/  LOP3.LUT R2, R2, 0x40, RZ, 0xc0, !PT ;  /* 0x0000004002027812 */ /* 0x000fe400078ec0ff */
[----:B------:R-:W-:Y:S01]  /*1810*/  SHF.L.U32 R5, R0, 0x2, RZ ;  /* 0x0000000200057819 */ /* 0x000fe200000006ff */
[----:B------:R-:W-:Y:S01]  /*1820*/  ULDC.64 UR4, c[0x0][0x270] ;  /* 0x00009c0000047ab9 */ /* 0x000fe20000000a00 */
[----:B------:R-:W-:Y:S01]  /*1830*/  SHF.R.S32.HI R11, RZ, 0x5, R0 ;  /* 0x00000005ff0b7819 */ /* 0x000fe20000011400 */
[----:B------:R-:W-:Y:S01]  /*1840*/  IMAD R6, R3, 0x4, R2 ;  /* 0x0000000403067824 */ /* 0x000fe200078e0202 */
[----:B------:R-:W-:Y:S01]  /*1850*/  LOP3.LUT R10, R8, 0x440, R7, 0x78, !PT ;  /* 0x00000440080a7812 */ /* 0x000fe200078e7807 */
[----:B------:R-:W-:Y:S01]  /*1860*/  FMUL R8, R47, 0.25 ;  /* 0x3e8000002f087820 */ /* 0x000fe20000400000 */
[----:B------:R-:W-:Y:S01]  /*1870*/  SHF.R.S32.HI R9, RZ, 0x4, R0 ;  /* 0x00000004ff097819 */ /* 0x000fe20000011400 */
[----:B------:R-:W-:Y:S01]  /*1880*/  UIMAD UR4, UR26, UR4, URZ ;  /* 0x000000041a0472a4 */ /* 0x000fe2000f8e023f */
[----:B------:R-:W-:-:S02]  /*1890*/  LOP3.LUT R4, R5, 0x180, RZ, 0xc0, !PT ;  /* 0x0000018005047812 */ /* 0x000fc400078ec0ff */
[----:B------:R-:W-:Y:S01]  /*18a0*/  FSETP.GT.AND P1, PT, |R23|, 8.50705917302346158658e+37, PT ;  /* 0x7e8000001700780b */ /* 0x000fe20003f24200 */
[----:B------:R-:W-:Y:S01]  /*18b0*/  USHF.L.U32 UR6, UR4, 0x1, URZ ;  /* 0x0000000104067899 */ /* 0x000fe2000800063f */
[----:B------:R-:W-:Y:S02]  /*18c0*/  SGXT R3, R11, 0x1 ;  /* 0x000000010b03781a */ /* 0x000fe40000000200 */
[----:B------:R-:W-:Y:S02]  /*18d0*/  LOP3.LUT R5, R5, 0xc0, RZ, 0xc0, !PT ;  /* 0x000000c005057812 */ /* 0x000fe400078ec0ff */
[----:B------:R-:W-:Y:S02]  /*18e0*/  SGXT R9, R9, 0x1 ;  /* 0x000000010909781a */ /* 0x000fe40000000200 */
[----:B------:R-:W-:Y:S01]  /*18f0*/  FSEL R47, R8, R47, P1 ;  /* 0x0000002f082f7208 */ /* 0x000fe20000800000 */
[----:B------:R-:W-:Y:S01]  /*1900*/  FMUL R8, R45, 0.25 ;  /* 0x3e8000002d087820 */ /* 0x000fe20000400000 */
[----:B------:R-:W-:-:S02]  /*1910*/  SHF.L.U32 R2, R0, 0x1, RZ ;  /* 0x0000000100027819 */ /* 0x000fc400000006ff */
[----:B------:R-:W-:Y:S02]  /*1920*/  LOP3.LUT R7, R0, 0x8, RZ, 0xc0, !PT ;  /* 0x0000000800077812 */ /* 0x000fe400078ec0ff */
[----:B------:R-:W-:Y:S02]  /*1930*/  LOP3.LUT R3, R3, 0x804, RZ, 0xc0, !PT ;  /* 0x0000080403037812 */ /* 0x000fe400078ec0ff */
[----:B------:R-:W-:Y:S01]  /*1940*/  IADD3 R12, R5, UR27, RZ ;  /* 0x0000001b050c7c10 */ /* 0x000fe2000fffe0ff */
[----:B------:R-:W-:Y:S01]  /*1950*/  FMUL R5, R44, 0.25 ;  /* 0x3e8000002c057820 */ /* 0x000fe20000400000 */
[----:B------:R-:W-:Y:S02]  /*1960*/  FSETP.GT.AND P2, PT, |R22|, 8.50705917302346158658e+37, PT ;  /* 0x7e8000001600780b */ /* 0x000fe40003f44200 */
[----:B------:R-:W-:Y:S01]  /*1970*/  LOP3.LUT R9, R4, 0x804, R9, 0xf8, !PT ;  /* 0x0000080404097812 */ /* 0x000fe200078ef809 */
[----:B------:R-:W-:Y:S01]  /*1980*/  IMAD.SHL.U32 R4, R0, 0x8, RZ ;  /* 0x0000000800047824 */ /* 0x000fe200078e00ff */
[----:B------:R-:W-:-:S02]  /*1990*/  LOP3.LUT R3, R3, 0xbc, R2, 0x78, !PT ;  /* 0x000000bc03037812 */ /* 0x000fc400078e7802 */
[----:B------:R-:W-:Y:S01]  /*19a0*/  LEA.HI R24, R7, R12, RZ, 0x1f ;  /* 0x0000000c07187211 */ /* 0x000fe200078ff8ff */
[----:B------:R-:W-:Y:S01]  /*19b0*/  FMUL R7, R42, 0.25 ;  /* 0x3e8000002a077820 */ /* 0x000fe20000400000 */
[----:B------:R-:W-:Y:S01]  /*19c0*/  FSEL R16, R8, R45, P2 ;  /* 0x0000002d08107208 */ /* 0x000fe20001000000 */
[----:B------:R-:W-:Y:S01]  /*19d0*/  FMUL R8, R23, 8388608 ;  /* 0x4b00000017087820 */ /* 0x000fe20000400000 */
[----:B------:R-:W-:Y:S01]  /*19e0*/  FSEL R44, R5, R44, P2 ;  /* 0x0000002c052c7208 */ /* 0x000fe20001000000 */
[----:B------:R-:W-:Y:S01]  /*19f0*/  FMUL R5, R22, 8388608 ;  /* 0x4b00000016057820 */ /* 0x000fe20000400000 */
[----:B------:R-:W-:Y:S01]  /*1a00*/  FSETP.GEU.AND P4, PT, R23, 1.175494350822287508e-38, PT ;  /* 0x008000001700780b */ /* 0x000fe20003f8e000 */
[----:B------:R-:W-:Y:S01]  /*1a10*/  IMAD.IADD R6, R6, 0x1, R3 ;  /* 0x0000000106067824 */ /* 0x000fe200078e0203 */
[----:B------:R-:W-:Y:S01]  /*1a20*/  FSETP.GEU.AND P3, PT, R22, 1.175494350822287508e-38, PT ;  /* 0x008000001600780b */ /* 0x000fe20003f6e000 */
[----:B------:R-:W-:Y:S01]  /*1a30*/  FMUL R3, R46, 0.25 ;  /* 0x3e8000002e037820 */ /* 0x000fe20000400000 */
[----:B------:R-:W-:-:S02]  /*1a40*/  LOP3.LUT R17, R4, 0x38, RZ, 0xc0, !PT ;  /* 0x0000003804117812 */ /* 0x000fc400078ec0ff */
[----:B------:R-:W-:Y:S02]  /*1a50*/  FSEL R42, R7, R42, P1 ;  /* 0x0000002a072a7208 */ /* 0x000fe40000800000 */
[----:B------:R-:W-:Y:S02]  /*1a60*/  FSEL R7, R8, R23, !P4 ;  /* 0x0000001708077208 */ /* 0x000fe40006000000 */
[----:B------:R-:W-:Y:S02]  /*1a70*/  FSEL R5, R5, R22, !P3 ;  /* 0x0000001605057208 */ /* 0x000fe40005800000 */
[----:B------:R-:W-:Y:S01]  /*1a80*/  LOP3.LUT R4, R17, R9, R10, 0xfe, !PT ;  /* 0x0000000911047212 */ /* 0x000fe200078efe0a */
[----:B------:R-:W-:Y:S01]  /*1a90*/  FMUL R10, R43, 0.25 ;  /* 0x3e8000002b0a7820 */ /* 0x000fe20000400000 */
[C---:B------:R-:W-:Y:S01]  /*1aa0*/  FSETP.GEU.AND P6, PT, |R22|.reuse, 1.175494350822287508e-38, PT ;  /* 0x008000001600780b */ /* 0x040fe20003fce200 */
[----:B------:R-:W-:Y:S01]  /*1ab0*/  VIADD R9, R7, 0xc0cafb0d ;  /* 0xc0cafb0d07097836 */ /* 0x000fe20000000000 */
[----:B------:R-:W-:Y:S01]  /*1ac0*/  FSEL R46, R3, R46, P1 ;  /* 0x0000002e032e7208 */ /* 0x000fe20000800000 */
[----:B------:R-:W-:Y:S01]  /*1ad0*/  @P2 FMUL R22, R22, 0.25 ;  /* 0x3e80000016162820 */ /* 0x000fe20000400000 */
[----:B------:R-:W-:-:S02]  /*1ae0*/  IADD3 R3, R5, -0x3f3504f3, RZ ;  /* 0xc0cafb0d05037810 */ /* 0x000fc40007ffe0ff */
[----:B------:R-:W-:Y:S02]  /*1af0*/  FSEL R43, R10, R43, P1 ;  /* 0x0000002b0a2b7208 */ /* 0x000fe40000800000 */
[C---:B------:R-:W-:Y:S01]  /*1b00*/  FSETP.GEU.AND P5, PT, |R23|.reuse, 1.175494350822287508e-38, PT ;  /* 0x008000001700780b */ /* 0x040fe20003fae200 */
[----:B------:R-:W-:Y:S01]  /*1b10*/  @P1 FMUL R23, R23, 0.25 ;  /* 0x3e80000017171820 */ /* 0x000fe20000400000 */
[----:B------:R-:W-:Y:S02]  /*1b20*/  LOP3.LUT R10, R3, 0xff800000, RZ, 0xc0, !PT ;  /* 0xff800000030a7812 */ /* 0x000fe400078ec0ff */
[----:B------:R-:W-:Y:S01]  /*1b30*/  LOP3.LUT R12, R9, 0xff800000, RZ, 0xc0, !PT ;  /* 0xff800000090c7812 */ /* 0x000fe200078ec0ff */
[----:B------:R-:W-:Y:S01]  /*1b40*/  @!P6 FMUL R22, R22, 16777216 ;  /* 0x4b8000001616e820 */ /* 0x000fe20000400000 */
[----:B------:R-:W-:Y:S01]  /*1b50*/  FSEL R8, RZ, -23, P3 ;  /* 0xc1b80000ff087808 */ /* 0x000fe20001800000 */
[----:B------:R-:W-:Y:S01]  /*1b60*/  @!P6 FMUL R16, R16, 16777216 ;  /* 0x4b8000001010e820 */ /* 0x000fe20000400000 */
[----:B------:R-:W-:Y:S01]  /*1b70*/  I2FP.F32.S32 R9, R10 ;  /* 0x0000000a00097245 */ /* 0x000fe20000201400 */
[----:B------:R-:W0:Y:S01]  /*1b80*/  MUFU.RCP R13, R22 ;  /* 0x00000016000d7308 */ /* 0x000e220000001000 */
[----:B------:R-:W-:Y:S01]  /*1b90*/  FSEL R11, RZ, -23, P4 ;  /* 0xc1b80000ff0b7808 */ /* 0x000fe20002000000 */
[----:B------:R-:W-:Y:S01]  /*1ba0*/  @!P6 FMUL R44, R44, 16777216 ;  /* 0x4b8000002c2ce820 */ /* 0x000fe20000400000 */
[----:B------:R-:W-:Y:S01]  /*1bb0*/  I2FP.F32.S32 R14, R12 ;  /* 0x0000000c000e7245 */ /* 0x000fe20000201400 */
[----:B------:R-:W-:Y:S01]  /*1bc0*/  FFMA.FTZ R8, R9, 1.1920928955078125e-07, R8 ;  /* 0x3400000009087823 */ /* 0x000fe20000010008 */
[----:B------:R-:W-:Y:S01]  /*1bd0*/  @!P5 FMUL R23, R23, 16777216 ;  /* 0x4b8000001717d820 */ /* 0x000fe20000400000 */
[----:B------:R-:W-:Y:S01]  /*1be0*/  FSEL R20, R20, R41, P2 ;  /* 0x0000002914147208 */ /* 0x000fe20001000000 */
[----:B------:R-:W-:-:S02]  /*1bf0*/  IMAD.IADD R12, R7, 0x1, -R12 ;  /* 0x00000001070c7824 */ /* 0x000fc400078e0a0c */
[----:B------:R-:W-:Y:S01]  /*1c00*/  FFMA.FTZ R9, R14, 1.1920928955078125e-07, R11 ;  /* 0x340000000e097823 */ /* 0x000fe2000001000b */
[----:B------:R-:W-:Y:S01]  /*1c10*/  IADD3 R11, R5, -R10, RZ ;  /* 0x8000000a050b7210 */ /* 0x000fe20007ffe0ff */
[----:B------:R-:W-:Y:S01]  /*1c20*/  @!P5 FMUL R47, R47, 16777216 ;  /* 0x4b8000002f2fd820 */ /* 0x000fe20000400000 */
[----:B------:R-:W-:Y:S01]  /*1c30*/  FSEL R40, R15, R40, P2 ;  /* 0x000000280f287208 */ /* 0x000fe20001000000 */
[----:B------:R-:W1:Y:S01]  /*1c40*/  MUFU.RCP R23, R23 ;  /* 0x0000001700177308 */ /* 0x000e620000001000 */
[----:B------:R-:W-:Y:S01]  /*1c50*/  @!P6 FMUL R20, R20, 16777216 ;  /* 0x4b8000001414e820 */ /* 0x000fe20000400000 */
[----:B------:R-:W-:Y:S01]  /*1c60*/  FADD R11, R11, -1 ;  /* 0xbf8000000b0b7421 */ /* 0x000fe20000000000 */
[----:B------:R-:W-:Y:S01]  /*1c70*/  FADD R12, R12, -1 ;  /* 0xbf8000000c0c7421 */ /* 0x000fe20000000000 */
[----:B------:R-:W-:Y:S01]  /*1c80*/  @!P6 FMUL R40, R40, 16777216 ;  /* 0x4b8000002828e820 */ /* 0x000fe20000400000 */
[----:B------:R-:W-:Y:S01]  /*1c90*/  IADD3 R3, R17, R24, RZ ;  /* 0x0000001811037210 */ /* 0x000fe20007ffe0ff */
[-C--:B------:R-:W-:Y:S01]  /*1ca0*/  FFMA.FTZ R14, R11, R19.reuse, -0.16845393180847167969 ;  /* 0xbe2c7f300b0e7423 */ /* 0x080fe20000010013 */
[C---:B0-----:R-:W-:Y:S01]  /*1cb0*/  FMUL R16, R13.reuse, R16 ;  /* 0x000000100d107220 */ /* 0x041fe20000400000 */
[C---:B------:R-:W-:Y:S01]  /*1cc0*/  FMUL R44, R13.reuse, R44 ;  /* 0x0000002c0d2c7220 */ /* 0x040fe20000400000 */
[----:B------:R-:W-:Y:S01]  /*1cd0*/  FMUL R15, R13, R20 ;  /* 0x000000140d0f7220 */ /* 0x000fe20000400000 */
[----:B------:R-:W-:Y:S01]  /*1ce0*/  FFMA.FTZ R14, R11, R14, 0.1716887056827545166 ;  /* 0x3e2fcf2a0b0e7423 */ /* 0x000fe2000001000e */
[----:B------:R-:W-:Y:S01]  /*1cf0*/  FMUL R17, R13, R40 ;  /* 0x000000280d117220 */ /* 0x000fe20000400000 */
[----:B------:R-:W-:Y:S01]  /*1d00*/  FFMA.FTZ R13, R12, R19, -0.16845393180847167969 ;  /* 0xbe2c7f300c0d7423 */ /* 0x000fe20000010013 */
[----:B------:R-:W-:Y:S01]  /*1d10*/  @!P5 FMUL R46, R46, 16777216 ;  /* 0x4b8000002e2ed820 */ /* 0x000fe20000400000 */
[----:B------:R-:W-:Y:S01]  /*1d20*/  FFMA.FTZ R14, R11, R14, -0.17900948226451873779 ;  /* 0xbe374e430b0e7423 */ /* 0x000fe2000001000e */
[----:B------:R-:W-:Y:S01]  /*1d30*/  @!P5 FMUL R43, R43, 16777216 ;  /* 0x4b8000002b2bd820 */ /* 0x000fe20000400000 */
[----:B------:R-:W-:Y:S01]  /*1d40*/  FFMA.FTZ R13, R12, R13, 0.1716887056827545166 ;  /* 0x3e2fcf2a0c0d7423 */ /* 0x000fe2000001000d */
[----:B------:R-:W-:Y:S01]  /*1d50*/  @!P5 FMUL R42, R42, 16777216 ;  /* 0x4b8000002a2ad820 */ /* 0x000fe20000400000 */
[----:B------:R-:W-:Y:S01]  /*1d60*/  FFMA.FTZ R14, R11, R14, 0.20512372255325317383 ;  /* 0x3e520bf40b0e7423 */ /* 0x000fe2000001000e */
[C---:B-1----:R-:W-:Y:S01]  /*1d70*/  FMUL R47, R23.reuse, R47 ;  /* 0x0000002f172f7220 */ /* 0x042fe20000400000 */
[C---:B------:R-:W-:Y:S01]  /*1d80*/  FFMA.FTZ R13, R12.reuse, R13, -0.17900948226451873779 ;  /* 0xbe374e430c0d7423 */ /* 0x040fe2000001000d */
[C---:B------:R-:W-:Y:S01]  /*1d90*/  FMUL R46, R23.reuse, R46 ;  /* 0x0000002e172e7220 */ /* 0x040fe20000400000 */
[----:B------:R-:W-:Y:S01]  /*1da0*/  FMUL R20, R23, R43 ;  /* 0x0000002b17147220 */ /* 0x000fe20000400000 */
[----:B------:R-:W-:Y:S01]  /*1db0*/  FFMA.FTZ R14, R11, R14, -0.24046532809734344482 ;  /* 0xbe763c8b0b0e7423 */ /* 0x000fe2000001000e */
[----:B------:R-:W-:Y:S01]  /*1dc0*/  FMUL R23, R23, R42 ;  /* 0x0000002a17177220 */ /* 0x000fe20000400000 */
[----:B------:R-:W-:Y:S01]  /*1dd0*/  FFMA.FTZ R13, R12, R13, 0.20512372255325317383 ;  /* 0x3e520bf40c0d7423 */ /* 0x000fe2000001000d */
[----:B------:R-:W-:Y:S01]  /*1de0*/  F2FP.F16.F32.PACK_AB R17, R44, R17 ;  /* 0x000000112c11723e */ /* 0x000fe200000000ff */
[C---:B------:R-:W-:Y:S01]  /*1df0*/  FFMA.FTZ R14, R11.reuse, R14, 0.28857114911079406738 ;  /* 0x3e93bf990b0e7423 */ /* 0x040fe2000001000e */
[----:B------:R-:W-:Y:S01]  /*1e00*/  F2FP.F16.F32.PACK_AB R19, R16, R15 ;  /* 0x0000000f1013723e */ /* 0x000fe200000000ff */
[----:B------:R-:W-:Y:S01]  /*1e10*/  FFMA.FTZ R13, R12, R13, -0.24046532809734344482 ;  /* 0xbe763c8b0c0d7423 */ /* 0x000fe2000001000d */
[----:B------:R-:W-:Y:S01]  /*1e20*/  F2FP.F16.F32.PACK_AB R46, R46, R23 ;  /* 0x000000172e2e723e */ /* 0x000fe200000000ff */
[----:B------:R-:W-:Y:S01]  /*1e30*/  FFMA.FTZ R14, R11, R14, -0.36067417263984680176 ;  /* 0xbeb8aa490b0e7423 */ /* 0x000fe2000001000e */
[----:B------:R-:W-:Y:S01]  /*1e40*/  F2FP.F16.F32.PACK_AB R20, R47, R20 ;  /* 0x000000142f14723e */ /* 0x000fe200000000ff */
[----:B------:R-:W-:Y:S01]  /*1e50*/  STS [R6+UR27], R17 ;  /* 0x0000001106007988 */ /* 0x000fe2000800081b */
[----:B------:R-:W-:Y:S01]  /*1e60*/  LOP3.LUT R29, R6, 0x40, RZ, 0x3c, !PT ;  /* 0x00000040061d7812 */ /* 0x000fe200078e3cff */
[C---:B------:R-:W-:Y:S01]  /*1e70*/  FFMA.FTZ R13, R12.reuse, R13, 0.28857114911079406738 ;  /* 0x3e93bf990c0d7423 */ /* 0x040fe2000001000d */
[C---:B------:R-:W-:Y:S01]  /*1e80*/  FFMA.FTZ R14, R11.reuse, R14, 0.48089820146560668945 ;  /* 0x3ef6384a0b0e7423 */ /* 0x040fe2000001000e */
[----:B------:R0:W-:Y:S01]  /*1e90*/  STS [R6+UR27+0x100], R19 ;  /* 0x0001001306007988 */ /* 0x0001e2000800081b */
[----:B------:R-:W1:Y:S01]  /*1ea0*/  LDC R10, c[0x0][0x278] ;  /* 0x00009e00ff0a7b82 */ /* 0x000e620000000800 */
[C---:B------:R-:W-:Y:S01]  /*1eb0*/  FFMA.FTZ R13, R12.reuse, R13, -0.36067417263984680176 ;  /* 0xbeb8aa490c0d7423 */ /* 0x040fe2000001000d */
[C---:B------:R-:W-:Y:S01]  /*1ec0*/  FFMA.FTZ R14, R11.reuse, R14, -0.72134751081466674805 ;  /* 0xbf38aa3b0b0e7423 */ /* 0x040fe2000001000e */
[----:B------:R-:W-:Y:S01]  /*1ed0*/  STS [R29+UR27+0x400], R46 ;  /* 0x0004002e1d007988 */ /* 0x000fe2000800081b */
[----:B------:R-:W-:Y:S01]  /*1ee0*/  SHF.R.U32.HI R15, RZ, 0x6, R0 ;  /* 0x00000006ff0f7819 */ /* 0x000fe20000011600 */
[C---:B------:R-:W-:Y:S01]  /*1ef0*/  FFMA.FTZ R13, R12.reuse, R13, 0.48089820146560668945 ;  /* 0x3ef6384a0c0d7423 */ /* 0x040fe2000001000d */
[----:B------:R-:W-:Y:S01]  /*1f00*/  FMUL R14, R11, R14 ;  /* 0x0000000e0b0e7220 */ /* 0x000fe20000400000 */
[----:B------:R2:W-:Y:S01]  /*1f10*/  STS [R29+UR27+0x500], R20 ;  /* 0x000500141d007988 */ /* 0x0005e2000800081b */
[----:B------:R-:W-:Y:S01]  /*1f20*/  SGXT.U32 R15, R15, 0x2 ;  /* 0x000000020f0f781a */ /* 0x000fe20000000000 */
[C---:B------:R-:W-:Y:S01]  /*1f30*/  FFMA.FTZ R13, R12.reuse, R13, -0.72134751081466674805 ;  /* 0xbf38aa3b0c0d7423 */ /* 0x040fe2000001000d */
[----:B------:R-:W-:Y:S01]  /*1f40*/  FMUL R14, R11, R14 ;  /* 0x0000000e0b0e7220 */ /* 0x000fe20000400000 */
[----:B------:R-:W-:Y:S01]  /*1f50*/  BAR.SYNC.DEFER_BLOCKING 0x0 ;  /* 0x0000000000007b1d */ /* 0x000fe20000010000 */
[----:B------:R-:W-:Y:S01]  /*1f60*/  ISETP.GE.U32.AND P1, PT, R5, 0x7f800000, PT ;  /* 0x7f8000000500780c */ /* 0x000fe20003f26070 */
[----:B------:R-:W-:Y:S01]  /*1f70*/  FMUL R13, R12, R13 ;  /* 0x0000000d0c0d7220 */ /* 0x000fe20000400000 */
[----:B------:R-:W-:Y:S01]  /*1f80*/  FFMA.FTZ R11, R11, 1.4426950216293334961, R14 ;  /* 0x3fb8aa3b0b0b7823 */ /* 0x000fe2000001000e */
[----:B0-----:R-:W-:Y:S01]  /*1f90*/  IMAD R6, R18, UR5, RZ ;  /* 0x0000000512067c24 */ /* 0x001fe2000f8e02ff */
[----:B------:R-:W-:Y:S01]  /*1fa0*/  ISETP.GE.U32.AND P3, PT, R7, 0x7f800000, PT ;  /* 0x7f8000000700780c */ /* 0x000fe20003f66070 */
[----:B------:R-:W-:Y:S01]  /*1fb0*/  FMUL R13, R12, R13 ;  /* 0x0000000d0c0d7220 */ /* 0x000fe20000400000 */
[----:B------:R-:W-:Y:S01]  /*1fc0*/  FADD R0, R8, R11 ;  /* 0x0000000b08007221 */ /* 0x000fe20000000000 */
[----:B------:R-:W-:Y:S01]  /*1fd0*/  LOP3.LUT R8, R4, 0x4, RZ, 0x3c, !PT ;  /* 0x0000000404087812 */ /* 0x000fe200078e3cff */
[----:B------:R-:W-:Y:S01]  /*1fe0*/  UIMAD.WIDE UR4, UR4, 0x2, URZ ;  /* 0x00000002040478a5 */ /* 0x000fe2000f8e023f */
[----:B------:R-:W-:Y:S01]  /*1ff0*/  FFMA.FTZ R14, R12, 1.4426950216293334961, R13 ;  /* 0x3fb8aa3b0c0e7823 */ /* 0x000fe2000001000d */
[----:B------:R-:W-:Y:S01]  /*2000*/  FSETP.NEU.AND P2, PT, R5, RZ, PT ;  /* 0x000000ff0500720b */ /* 0x000fe20003f4d000 */
[----:B------:R-:W2:Y:S01]  /*2010*/  LDC.64 R12, c[0x0][0x228] ;  /* 0x00008a00ff0c7b82 */ /* 0x000ea20000000a00 */
[----:B-1----:R-:W-:-:S02]  /*2020*/  IMAD R15, R15, R10, RZ ;  /* 0x0000000a0f0f7224 */ /* 0x002fc400078e02ff */
[----:B------:R-:W-:Y:S01]  /*2030*/  FADD R19, R9, R14 ;  /* 0x0000000e09137221 */ /* 0x000fe20000000000 */
[----:B------:R-:W-:Y:S01]  /*2040*/  @P1 MOV R14, 0x7f800000 ;  /* 0x7f800000000e1802 */ /* 0x000fe20000000f00 */
[----:B------:R-:W-:Y:S01]  /*2050*/  ULDC UR4, c[0x0][0x27c] ;  /* 0x00009f0000047ab9 */ /* 0x000fe20000000800 */
[----:B------:R-:W-:Y:S01]  /*2060*/  LOP3.LUT R2, R2, 0xf8, RZ, 0xc0, !PT ;  /* 0x000000f802027812 */ /* 0x000fe200078ec0ff */
[----:B------:R-:W-:Y:S01]  /*2070*/  UIMAD UR4, UR26, UR4, URZ ;  /* 0x000000041a0472a4 */ /* 0x000fe2000f8e023f */
[----:B------:R-:W-:Y:S01]  /*2080*/  LEA R23, R10, R15, 0x2 ;  /* 0x0000000f0a177211 */ /* 0x000fe200078e10ff */
[----:B------:R-:W-:Y:S01]  /*2090*/  @P1 FFMA.FTZ R0, R5, R14, +INF ;  /* 0x7f80000005001423 */ /* 0x000fe2000001000e */
[C---:B------:R-:W-:Y:S01]  /*20a0*/  SHF.L.U32 R5, R6.reuse, 0x1, RZ ;  /* 0x0000000106057819 */ /* 0x040fe200000006ff */
[----:B------:R-:W-:Y:S01]  /*20b0*/  IMAD.HI R6, R6, 0x2, RZ ;  /* 0x0000000206067827 */ /* 0x000fe200078e02ff */
[----:B------:R-:W-:Y:S01]  /*20c0*/  FSETP.NEU.AND P1, PT, R7, RZ, PT ;  /* 0x000000ff0700720b */ /* 0x000fe20003f2d000 */
[----:B------:R-:W0:Y:S01]  /*20d0*/  LDS R35, [R4+UR27] ;  /* 0x0000001b04237984 */ /* 0x000e220008000800 */
[----:B------:R-:W-:Y:S01]  /*20e0*/  FSEL R0, R0, -INF , P2 ;  /* 0xff80000000007808 */ /* 0x000fe20001000000 */
[----:B------:R-:W-:-:S02]  /*20f0*/  IMAD R25, R10, 0x4, R23 ;  /* 0x000000040a197824 */ /* 0x000fc400078e0217 */
[----:B------:R-:W1:Y:S01]  /*2100*/  LDS R39, [R8+UR27] ;  /* 0x0000001b08277984 */ /* 0x000e620008000800 */
[----:B------:R-:W-:Y:S02]  /*2110*/  @P3 IMAD.MOV.U32 R14, RZ, RZ, 0x7f800000 ;  /* 0x7f800000ff0e3424 */ /* 0x000fe400078e00ff */
[----:B------:R-:W-:Y:S01]  /*2120*/  FFMA R32, R0, 0.69314718246459960938, R21 ;  /* 0x3f31721800207823 */ /* 0x000fe20000000015 */
[----:B------:R-:W-:Y:S01]  /*2130*/  LEA R27, R10, R25, 0x2 ;  /* 0x000000190a1b7211 */ /* 0x000fe200078e10ff */
[----:B------:R3:W-:Y:S01]  /*2140*/  LDS R37, [R4+UR27+0x200] ;  /* 0x0002001b04257984 */ /* 0x0007e20008000800 */
[----:B------:R-:W-:-:S03]  /*2150*/  @P3 FFMA.FTZ R19, R7, R14, +INF ;  /* 0x7f80000007133423 */ /* 0x000fc6000001000e */
[----:B------:R4:W5:Y:S01]  /*2160*/  LDS R41, [R8+UR27+0x200] ;  /* 0x0002001b08297984 */ /* 0x0009620008000800 */
[C---:B------:R-:W-:Y:S01]  /*2170*/  IMAD R9, R10.reuse, 0x4, R27 ;  /* 0x000000040a097824 */ /* 0x040fe200078e021b */
[----:B--2---:R-:W-:Y:S01]  /*2180*/  IADD3 R20, P4, P5, R5, UR6, R12 ;  /* 0x0000000605147c10 */ /* 0x004fe2000fd9e00c */
[----:B------:R-:W-:Y:S02]  /*2190*/  USHF.L.U32 UR6, UR4, 0x2, URZ ;  /* 0x0000000204067899 */ /* 0x000fe4000800063f */
[----:B------:R-:W-:Y:S01]  /*21a0*/  IMAD R29, R10, 0x4, R9 ;  /* 0x000000040a1d7824 */ /* 0x000fe200078e0209 */
[----:B------:R-:W-:Y:S01]  /*21b0*/  IADD3.X R24, R6, UR5, R13, P4, P5 ;  /* 0x0000000506187c10 */ /* 0x000fe2000a7ea40d */
[----:B------:R-:W-:Y:S01]  /*21c0*/  UIMAD.WIDE UR4, UR4, 0x4, URZ ;  /* 0x00000004040478a5 */ /* 0x000fe2000f8e023f */
[----:B------:R-:W-:Y:S02]  /*21d0*/  LEA R16, P5, R15, R20, 0x1 ;  /* 0x000000140f107211 */ /* 0x000fe400078a08ff */
[----:B------:R-:W-:-:S02]  /*21e0*/  LEA R31, R10, R29, 0x2 ;  /* 0x0000001d0a1f7211 */ /* 0x000fc400078e10ff */
[----:B------:R-:W-:Y:S02]  /*21f0*/  LEA.HI.X.SX32 R17, R15, R24, 0x1, P5 ;  /* 0x000000180f117211 */ /* 0x000fe400028f0eff */
[-C--:B------:R-:W-:Y:S01]  /*2200*/  LEA R22, P6, R23, R20.reuse, 0x1 ;  /* 0x0000001417167211 */ /* 0x080fe200078c08ff */
[----:B------:R-:W-:Y:S01]  /*2210*/  IMAD R7, R10, 0x4, R31 ;  /* 0x000000040a077824 */ /* 0x000fe200078e021f */
[-C--:B------:R-:W-:Y:S02]  /*2220*/  LEA R12, P3, R25, R20.reuse, 0x1 ;  /* 0x00000014190c7211 */ /* 0x080fe400078608ff */
[-C--:B---3--:R-:W-:Y:S02]  /*2230*/  LEA R4, P4, R27, R20.reuse, 0x1 ;  /* 0x000000141b047211 */ /* 0x088fe400078808ff */
[----:B------:R-:W-:Y:S02]  /*2240*/  LEA R10, P5, R9, R20, 0x1 ;  /* 0x00000014090a7211 */ /* 0x000fe400078a08ff */
[----:B------:R-:W-:-:S02]  /*2250*/  LEA.HI.X.SX32 R23, R23, R24, 0x1, P6 ;  /* 0x0000001817177211 */ /* 0x000fc400030f0eff */
[-C--:B------:R-:W-:Y:S02]  /*2260*/  LEA.HI.X.SX32 R13, R25, R24.reuse, 0x1, P3 ;  /* 0x00000018190d7211 */ /* 0x080fe400018f0eff */
[----:B------:R-:W-:Y:S01]  /*2270*/  LEA.HI.X.SX32 R5, R27, R24, 0x1, P4 ;  /* 0x000000181b057211 */ /* 0x000fe200020f0eff */
[----:B0-----:R0:W-:Y:S01]  /*2280*/  STG.E.U16 desc[UR28][R16.64], R35 ;  /* 0x0000002310007986 */ /* 0x0011e2000c10151c */
[-C--:B------:R-:W-:Y:S02]  /*2290*/  LEA R14, P6, R29, R20.reuse, 0x1 ;  /* 0x000000141d0e7211 */ /* 0x080fe400078c08ff */
[-C--:B----4-:R-:W-:Y:S01]  /*22a0*/  LEA R8, P3, R31, R20.reuse, 0x1 ;  /* 0x000000141f087211 */ /* 0x090fe200078608ff */
[----:B-1----:R-:W-:Y:S01]  /*22b0*/  STG.E.U16 desc[UR28][R22.64], R39 ;  /* 0x0000002716007986 */ /* 0x002fe2000c10151c */
[----:B------:R-:W-:Y:S02]  /*22c0*/  LEA R6, P4, R7, R20, 0x1 ;  /* 0x0000001407067211 */ /* 0x000fe400078808ff */
[----:B------:R-:W-:-:S02]  /*22d0*/  PRMT R20, R39, 0x7632, R20 ;  /* 0x0000763227147816 */ /* 0x000fc40000000014 */
[-C--:B------:R-:W-:Y:S02]  /*22e0*/  LEA.HI.X.SX32 R11, R9, R24.reuse, 0x1, P5 ;  /* 0x00000018090b7211 */ /* 0x080fe400028f0eff */
[-C--:B------:R-:W-:Y:S02]  /*22f0*/  LEA.HI.X.SX32 R15, R29, R24.reuse, 0x1, P6 ;  /* 0x000000181d0f7211 */ /* 0x080fe400030f0eff */
[----:B0-----:R-:W-:Y:S02]  /*2300*/  PRMT R17, R35, 0x7632, R17 ;  /* 0x0000763223117816 */ /* 0x001fe40000000011 */
[-C--:B------:R-:W-:Y:S02]  /*2310*/  LEA.HI.X.SX32 R9, R31, R24.reuse, 0x1, P3 ;  /* 0x000000181f097211 */ /* 0x080fe400018f0eff */
[----:B------:R-:W-:Y:S01]  /*2320*/  LEA.HI.X.SX32 R7, R7, R24, 0x1, P4 ;  /* 0x0000001807077211 */ /* 0x000fe200020f0eff */
[----:B------:R-:W-:Y:S01]  /*2330*/  STG.E.U16 desc[UR28][R12.64], R17 ;  /* 0x000000110c007986 */ /* 0x000fe2000c10151c */
[----:B-----5:R-:W-:Y:S01]  /*2340*/  PRMT R0, R41, 0x7632, R0 ;  /* 0x0000763229007816 */ /* 0x020fe20000000000 */
[----:B------:R-:W0:Y:S01]  /*2350*/  LDC.64 R24, c[0x0][0x230] ;  /* 0x00008c00ff187b82 */ /* 0x000e220000000a00 */
[----:B------:R-:W-:Y:S01]  /*2360*/  FSEL R16, R19, -INF , P1 ;  /* 0xff80000013107808 */ /* 0x000fe20000800000 */
[----:B------:R1:W-:Y:S04]  /*2370*/  STG.E.U16 desc[UR28][R4.64], R20 ;  /* 0x0000001404007986 */ /* 0x0003e8000c10151c */
[----:B------:R2:W-:Y:S01]  /*2380*/  STG.E.U16 desc[UR28][R10.64], R37 ;  /* 0x000000250a007986 */ /* 0x0005e2000c10151c */
[----:B------:R-:W-:-:S03]  /*2390*/  FFMA R33, R16, 0.69314718246459960938, R33 ;  /* 0x3f31721810217823 */ /* 0x000fc60000000021 */
[----:B------:R3:W-:Y:S01]  /*23a0*/  STG.E.U16 desc[UR28][R14.64], R41 ;  /* 0x000000290e007986 */ /* 0x0007e2000c10151c */
[C---:B-1----:R-:W-:Y:S01]  /*23b0*/  SHF.L.U32 R5, R18.reuse, 0x2, RZ ;  /* 0x0000000212057819 */ /* 0x042fe200000006ff */
[----:B------:R-:W-:Y:S01]  /*23c0*/  IMAD.HI R18, R18, 0x4, RZ ;  /* 0x0000000412127827 */ /* 0x000fe200078e02ff */
[----:B--2---:R-:W-:-:S05]  /*23d0*/  PRMT R11, R37, 0x7632, R11 ;  /* 0x00007632250b7816 */ /* 0x004fca000000000b */
[----:B------:R3:W-:Y:S01]  /*23e0*/  STG.E.U16 desc[UR28][R8.64], R11 ;  /* 0x0000000b08007986 */ /* 0x0007e2000c10151c */
[----:B0-----:R-:W-:-:S03]  /*23f0*/  IADD3 R4, P1, P2, R5, UR6, R24 ;  /* 0x0000000605047c10 */ /* 0x001fc6000fa3e018 */
[----:B------:R3:W-:Y:S01]  /*2400*/  STG.E.U16 desc[UR28][R6.64], R0 ;  /* 0x0000000006007986 */ /* 0x0007e2000c10151c */
[----:B------:R-:W-:Y:S01]  /*2410*/  IADD3.X R5, R18, UR5, R25, P1, P2 ;  /* 0x0000000512057c10 */ /* 0x000fe20008fe4419 */
[----:B------:R-:W-:Y:S06]  /*2420*/  BAR.SYNC.DEFER_BLOCKING 0x0 ;  /* 0x0000000000007b1d */ /* 0x000fec0000010000 */
[----:B------:R3:W-:Y:S02]  /*2430*/  STS.64 [R2+UR27], R32 ;  /* 0x0000002002007988 */ /* 0x0007e40008000a1b */
[----:B------:R-:W-:Y:S06]  /*2440*/  BAR.SYNC.DEFER_BLOCKING 0x0 ;  /* 0x0000000000007b1d */ /* 0x000fec0000010000 */
[----:B------:R-:W-:Y:S05]  /*2450*/  @P0 EXIT ;  /* 0x000000000000094d */ /* 0x000fea0003800000 */
[----:B------:R-:W0:Y:S04]  /*2460*/  LDS R3, [R3] ;  /* 0x0000000003037984 */ /* 0x000e280000000800 */
[----:B0-----:R-:W-:Y:S01]  /*2470*/  STG.E desc[UR28][R4.64], R3 ;  /* 0x0000000304007986 */ /* 0x001fe2000c10191c */
[----:B------:R-:W-:Y:S05]  /*2480*/  EXIT ;  /* 0x000000000000794d */ /* 0x000fea0003800000 */
.L_x_2:
[----:B------:R-:W-:-:S00]  /*2490*/  BRA `(.L_x_2) ;  /* 0xfffffffc00fc7947 */ /* 0x000fc0000383ffff */
[----:B------:R-:W-:-:S00]  /*24a0*/  NOP ;  /* 0x0000000000007918 */ /* 0x000fc00000000000 */
        /* <DEDUP_REMOVED lines=13> */
.L_x_3:


//--------------------- .nv.global.init           --------------------------
	.section	.nv.global.init,"aw",@progbits
.nv.global.init:
	.type		_$_str,@object
	.size		_$_str,(.L_0 - _$_str)
_$_str:
        /*0000*/ 	.byte	0x5f, 0x5f, 0x43, 0x55, 0x44, 0x41, 0x5f, 0x46, 0x54, 0x5a, 0x00
.L_0:


//--------------------- .nv.shared.attn_fwd       --------------------------
	.section	.nv.shared.attn_fwd,"aw",@nobits
	.sectionflags	@""
	.align	16
	.zero		1024


//--------------------- .nv.shared.reserved.0     --------------------------
	.section	.nv.shared.reserved.0,"aw",@nobits
	.weak		__nv_reservedSMEM_offset_0_alias
	.size		__nv_reservedSMEM_offset_0_alias, 0, 0
	.other		__nv_reservedSMEM_offset_0_alias,@"STO_CUDA_RESERVED_SHARED STV_DEFAULT"
__nv_reservedSMEM_offset_0_alias:
	.zero		0


//--------------------- .nv.constant0.attn_fwd    --------------------------
	.section	.nv.constant0.attn_fwd,"a",@progbits
	.sectionflags	@""
	.align	4
.nv.constant0.attn_fwd:
	.zero		664


//--------------------- SYMBOLS --------------------------

	.type		.nv.reservedSmem.offset0,@object
	.size		.nv.reservedSmem.offset0,0x4
